//
// Generated by NVIDIA NVVM Compiler
//
// Compiler Build ID: CL-36424714
// Cuda compilation tools, release 13.0, V13.0.88
// Based on NVVM 20.0.0
//

.version 9.0
.target sm_100
.address_size 64

	// .globl	_Z3runPfiddd

.visible .entry _Z3runPfiddd(
	.param .u64 .ptr .align 1 _Z3runPfiddd_param_0,
	.param .u32 _Z3runPfiddd_param_1,
	.param .f64 _Z3runPfiddd_param_2,
	.param .f64 _Z3runPfiddd_param_3,
	.param .f64 _Z3runPfiddd_param_4
)
{
	.reg .pred 	%p<10>;
	.reg .b32 	%r<24>;
	.reg .b32 	%f<23>;
	.reg .b64 	%rd<5>;
	.reg .b64 	%fd<81>;

	ld.param.u64 	%rd1, [_Z3runPfiddd_param_0];
	ld.param.u32 	%r13, [_Z3runPfiddd_param_1];
	ld.param.f64 	%fd38, [_Z3runPfiddd_param_2];
	ld.param.f64 	%fd39, [_Z3runPfiddd_param_3];
	ld.param.f64 	%fd40, [_Z3runPfiddd_param_4];
	mov.u32 	%r15, %ctaid.x;
	mov.u32 	%r16, %ntid.x;
	mov.u32 	%r17, %tid.x;
	mad.lo.s32 	%r1, %r15, %r16, %r17;
	mov.u32 	%r18, %ctaid.y;
	mov.u32 	%r19, %ntid.y;
	mov.u32 	%r20, %tid.y;
	mad.lo.s32 	%r2, %r18, %r19, %r20;
	mul.f64 	%fd41, %fd38, %fd38;
	cvt.rn.f64.u32 	%fd42, %r1;
	cvt.rn.f64.s32 	%fd43, %r13;
	div.rn.f64 	%fd44, %fd42, %fd43;
	mov.f64 	%fd45, 0d4010000000000000;
	div.rn.f64 	%fd46, %fd45, %fd41;
	mul.f64 	%fd47, %fd44, %fd46;
	mov.f64 	%fd48, 0d4000000000000000;
	div.rn.f64 	%fd49, %fd48, %fd41;
	sub.f64 	%fd50, %fd47, %fd49;
	add.f64 	%fd1, %fd39, %fd50;
	cvt.rn.f64.u32 	%fd51, %r2;
	div.rn.f64 	%fd52, %fd51, %fd43;
	mul.f64 	%fd53, %fd52, %fd46;
	sub.f64 	%fd54, %fd53, %fd49;
	add.f64 	%fd2, %fd40, %fd54;
	mov.f64 	%fd79, 0d0000000000000000;
	mov.b32 	%r3, 0;
	mov.f64 	%fd80, %fd79;
$L__BB0_1:
	mul.f64 	%fd5, %fd80, %fd80;
	mul.f64 	%fd6, %fd79, %fd79;
	add.f64 	%fd55, %fd5, %fd6;
	cvt.rn.f32.f64 	%f3, %fd55;
	sqrt.rn.f32 	%f4, %f3;
	setp.ltu.f32 	%p1, %f4, 0f40000000;
	@%p1 bra 	$L__BB0_2;
	bra.uni 	$L__BB0_16;
$L__BB0_2:
	sub.f64 	%fd56, %fd5, %fd6;
	add.f64 	%fd7, %fd1, %fd56;
	add.f64 	%fd57, %fd80, %fd80;
	fma.rn.f64 	%fd8, %fd57, %fd79, %fd2;
	mul.f64 	%fd9, %fd7, %fd7;
	mul.f64 	%fd10, %fd8, %fd8;
	add.f64 	%fd58, %fd9, %fd10;
	cvt.rn.f32.f64 	%f5, %fd58;
	sqrt.rn.f32 	%f6, %f5;
	setp.ge.f32 	%p2, %f6, 0f40000000;
	@%p2 bra 	$L__BB0_15;
	sub.f64 	%fd59, %fd9, %fd10;
	add.f64 	%fd11, %fd1, %fd59;
	add.f64 	%fd60, %fd7, %fd7;
	fma.rn.f64 	%fd12, %fd60, %fd8, %fd2;
	mul.f64 	%fd13, %fd11, %fd11;
	mul.f64 	%fd14, %fd12, %fd12;
	add.f64 	%fd61, %fd13, %fd14;
	cvt.rn.f32.f64 	%f7, %fd61;
	sqrt.rn.f32 	%f8, %f7;
	setp.ge.f32 	%p3, %f8, 0f40000000;
	@%p3 bra 	$L__BB0_14;
	sub.f64 	%fd62, %fd13, %fd14;
	add.f64 	%fd15, %fd1, %fd62;
	add.f64 	%fd63, %fd11, %fd11;
	fma.rn.f64 	%fd16, %fd63, %fd12, %fd2;
	mul.f64 	%fd17, %fd15, %fd15;
	mul.f64 	%fd18, %fd16, %fd16;
	add.f64 	%fd64, %fd17, %fd18;
	cvt.rn.f32.f64 	%f9, %fd64;
	sqrt.rn.f32 	%f10, %f9;
	setp.ge.f32 	%p4, %f10, 0f40000000;
	@%p4 bra 	$L__BB0_13;
	sub.f64 	%fd65, %fd17, %fd18;
	add.f64 	%fd19, %fd1, %fd65;
	add.f64 	%fd66, %fd15, %fd15;
	fma.rn.f64 	%fd20, %fd66, %fd16, %fd2;
	mul.f64 	%fd21, %fd19, %fd19;
	mul.f64 	%fd22, %fd20, %fd20;
	add.f64 	%fd67, %fd21, %fd22;
	cvt.rn.f32.f64 	%f11, %fd67;
	sqrt.rn.f32 	%f12, %f11;
	setp.ge.f32 	%p5, %f12, 0f40000000;
	@%p5 bra 	$L__BB0_12;
	sub.f64 	%fd68, %fd21, %fd22;
	add.f64 	%fd23, %fd1, %fd68;
	add.f64 	%fd69, %fd19, %fd19;
	fma.rn.f64 	%fd24, %fd69, %fd20, %fd2;
	mul.f64 	%fd25, %fd23, %fd23;
	mul.f64 	%fd26, %fd24, %fd24;
	add.f64 	%fd70, %fd25, %fd26;
	cvt.rn.f32.f64 	%f13, %fd70;
	sqrt.rn.f32 	%f14, %f13;
	setp.ge.f32 	%p6, %f14, 0f40000000;
	@%p6 bra 	$L__BB0_11;
	sub.f64 	%fd71, %fd25, %fd26;
	add.f64 	%fd27, %fd1, %fd71;
	add.f64 	%fd72, %fd23, %fd23;
	fma.rn.f64 	%fd28, %fd72, %fd24, %fd2;
	mul.f64 	%fd29, %fd27, %fd27;
	mul.f64 	%fd30, %fd28, %fd28;
	add.f64 	%fd73, %fd29, %fd30;
	cvt.rn.f32.f64 	%f15, %fd73;
	sqrt.rn.f32 	%f16, %f15;
	setp.ge.f32 	%p7, %f16, 0f40000000;
	@%p7 bra 	$L__BB0_10;
	sub.f64 	%fd74, %fd29, %fd30;
	add.f64 	%fd31, %fd1, %fd74;
	add.f64 	%fd75, %fd27, %fd27;
	fma.rn.f64 	%fd32, %fd75, %fd28, %fd2;
	mul.f64 	%fd33, %fd31, %fd31;
	mul.f64 	%fd34, %fd32, %fd32;
	add.f64 	%fd76, %fd33, %fd34;
	cvt.rn.f32.f64 	%f17, %fd76;
	sqrt.rn.f32 	%f18, %f17;
	setp.ge.f32 	%p8, %f18, 0f40000000;
	@%p8 bra 	$L__BB0_9;
	bra.uni 	$L__BB0_17;
$L__BB0_9:
	add.s32 	%r3, %r3, 7;
	bra.uni 	$L__BB0_16;
$L__BB0_10:
	add.s32 	%r3, %r3, 6;
	bra.uni 	$L__BB0_16;
$L__BB0_11:
	add.s32 	%r3, %r3, 5;
	bra.uni 	$L__BB0_16;
$L__BB0_12:
	add.s32 	%r3, %r3, 4;
	bra.uni 	$L__BB0_16;
$L__BB0_13:
	add.s32 	%r3, %r3, 3;
	bra.uni 	$L__BB0_16;
$L__BB0_14:
	add.s32 	%r3, %r3, 2;
	bra.uni 	$L__BB0_16;
$L__BB0_15:
	add.s32 	%r3, %r3, 1;
$L__BB0_16:
	cvt.rn.f32.u32 	%f19, %r3;
	div.rn.f32 	%f20, %f19, 0f461C4000;
	mul.f32 	%f22, %f20, 0f42C80000;
	bra.uni 	$L__BB0_18;
$L__BB0_17:
	sub.f64 	%fd77, %fd33, %fd34;
	add.f64 	%fd80, %fd1, %fd77;
	add.f64 	%fd78, %fd31, %fd31;
	fma.rn.f64 	%fd79, %fd78, %fd32, %fd2;
	add.s32 	%r3, %r3, 8;
	setp.ne.s32 	%p9, %r3, 10000;
	mov.f32 	%f22, 0f00000000;
	@%p9 bra 	$L__BB0_1;
$L__BB0_18:
	cvta.to.global.u64 	%rd2, %rd1;
	mad.lo.s32 	%r21, %r13, %r2, %r1;
	mul.wide.u32 	%rd3, %r21, 4;
	add.s64 	%rd4, %rd2, %rd3;
	st.global.f32 	[%rd4], %f22;
	ret;

}


// ===== COMPILED SASS (sm_100) =====

	.target	sm_100

	.elftype	@"ET_EXEC"


//--------------------- .note.nv.tkinfo           --------------------------
	.section	.note.nv.tkinfo,"",@"SHT_NOTE"
	.sectionflags	@"SHF_NOTE_NV_TKINFO"
	.tkinfo
        /*0018*/ 	.word	0x00000002
        /*0030*/ 	.string	""
        /*0030*/ 	.string	"ptxas"
        /*0030*/ 	.string	"Cuda compilation tools, release 13.0, V13.0.88"
        /*0030*/ 	.string	"Build cuda_13.0.r13.0/compiler.36424714_0"
        /*0030*/ 	.string	"-arch sm_100 -m 64 "



//--------------------- .note.nv.cuinfo           --------------------------
	.section	.note.nv.cuinfo,"",@"SHT_NOTE"
	.sectionflags	@"SHF_NOTE_NV_CUINFO"
        /*0018*/ 	.short	0x0002
        /*001a*/ 	.short	0x0064
        /*001c*/ 	.short	0x0082
	.zero		2


//--------------------- .nv.info                  --------------------------
	.section	.nv.info,"",@"SHT_CUDA_INFO"
	.align	4


	//----- nvinfo : EIATTR_REGCOUNT
	.align		4
        /*0000*/ 	.byte	0x04, 0x2f
        /*0002*/ 	.short	(.L_1 - .L_0)
	.align		4
.L_0:
        /*0004*/ 	.word	index@(_Z3runPfiddd)
        /*0008*/ 	.word	0x00000022


	//----- nvinfo : EIATTR_FRAME_SIZE
	.align		4
.L_1:
        /*000c*/ 	.byte	0x04, 0x11
        /*000e*/ 	.short	(.L_3 - .L_2)
	.align		4
.L_2:
        /*0010*/ 	.word	index@($__internal_2_$__cuda_sm3x_div_rn_noftz_f32_slowpath)
        /*0014*/ 	.word	0x00000000


	//----- nvinfo : EIATTR_FRAME_SIZE
	.align		4
.L_3:
        /*0018*/ 	.byte	0x04, 0x11
        /*001a*/ 	.short	(.L_5 - .L_4)
	.align		4
.L_4:
        /*001c*/ 	.word	index@($__internal_1_$__cuda_sm20_sqrt_rn_f32_slowpath)
        /*0020*/ 	.word	0x00000000


	//----- nvinfo : EIATTR_FRAME_SIZE
	.align		4
.L_5:
        /*0024*/ 	.byte	0x04, 0x11
        /*0026*/ 	.short	(.L_7 - .L_6)
	.align		4
.L_6:
        /*0028*/ 	.word	index@($__internal_0_$__cuda_sm20_div_rn_f64_full)
        /*002c*/ 	.word	0x00000000


	//----- nvinfo : EIATTR_FRAME_SIZE
	.align		4
.L_7:
        /*0030*/ 	.byte	0x04, 0x11
        /*0032*/ 	.short	(.L_9 - .L_8)
	.align		4
.L_8:
        /*0034*/ 	.word	index@(_Z3runPfiddd)
        /*0038*/ 	.word	0x00000000


	//----- nvinfo : EIATTR_MIN_STACK_SIZE
	.align		4
.L_9:
        /*003c*/ 	.byte	0x04, 0x12
        /*003e*/ 	.short	(.L_11 - .L_10)
	.align		4
.L_10:
        /*0040*/ 	.word	index@(_Z3runPfiddd)
        /*0044*/ 	.word	0x00000000
.L_11:


//--------------------- .nv.compat                --------------------------
	.section	.nv.compat,"",@"SHT_CUDA_COMPAT_INFO"
	.align	4
        /*0000*/ 	.byte	0x02, 0x09, 0x00, 0x00, 0x02, 0x02, 0x01, 0x00, 0x02, 0x05, 0x05, 0x00, 0x03, 0x07, 0x01, 0x01
        /*0010*/ 	.byte	0x02, 0x03, 0x00, 0x00, 0x02, 0x06, 0x01, 0x00, 0x04, 0x0b, 0x08, 0x00, 0x01, 0x00, 0x00, 0x00
        /*0020*/ 	.byte	0x00, 0x00, 0x00, 0x00


//--------------------- .nv.info._Z3runPfiddd     --------------------------
	.section	.nv.info._Z3runPfiddd,"",@"SHT_CUDA_INFO"
	.sectionflags	@""
	.align	4


	//----- nvinfo : EIATTR_CUDA_API_VERSION
	.align		4
        /*0000*/ 	.byte	0x04, 0x37
        /*0002*/ 	.short	(.L_13 - .L_12)
.L_12:
        /*0004*/ 	.word	0x00000082


	//----- nvinfo : EIATTR_KPARAM_INFO
	.align		4
.L_13:
        /*0008*/ 	.byte	0x04, 0x17
        /*000a*/ 	.short	(.L_15 - .L_14)
.L_14:
        /*000c*/ 	.word	0x00000000
        /*0010*/ 	.short	0x0004
        /*0012*/ 	.short	0x0020
        /*0014*/ 	.byte	0x00, 0xf0, 0x21, 0x00


	//----- nvinfo : EIATTR_KPARAM_INFO
	.align		4
.L_15:
        /*0018*/ 	.byte	0x04, 0x17
        /*001a*/ 	.short	(.L_17 - .L_16)
.L_16:
        /*001c*/ 	.word	0x00000000
        /*0020*/ 	.short	0x0003
        /*0022*/ 	.short	0x0018
        /*0024*/ 	.byte	0x00, 0xf0, 0x21, 0x00


	//----- nvinfo : EIATTR_KPARAM_INFO
	.align		4
.L_17:
        /*0028*/ 	.byte	0x04, 0x17
        /*002a*/ 	.short	(.L_19 - .L_18)
.L_18:
        /*002c*/ 	.word	0x00000000
        /*0030*/ 	.short	0x0002
        /*0032*/ 	.short	0x0010
        /*0034*/ 	.byte	0x00, 0xf0, 0x21, 0x00


	//----- nvinfo : EIATTR_KPARAM_INFO
	.align		4
.L_19:
        /*0038*/ 	.byte	0x04, 0x17
        /*003a*/ 	.short	(.L_21 - .L_20)
.L_20:
        /*003c*/ 	.word	0x00000000
        /*0040*/ 	.short	0x0001
        /*0042*/ 	.short	0x0008
        /*0044*/ 	.byte	0x00, 0xf0, 0x11, 0x00


	//----- nvinfo : EIATTR_KPARAM_INFO
	.align		4
.L_21:
        /*0048*/ 	.byte	0x04, 0x17
        /*004a*/ 	.short	(.L_23 - .L_22)
.L_22:
        /*004c*/ 	.word	0x00000000
        /*0050*/ 	.short	0x0000
        /*0052*/ 	.short	0x0000
        /*0054*/ 	.byte	0x00, 0xf5, 0x21, 0x00


	//----- nvinfo : EIATTR_SPARSE_MMA_MASK
	.align		4
.L_23:
        /*0058*/ 	.byte	0x03, 0x50
        /*005a*/ 	.short	0x0000


	//----- nvinfo : EIATTR_MAXREG_COUNT
	.align		4
        /*005c*/ 	.byte	0x03, 0x1b
        /*005e*/ 	.short	0x00ff


	//----- nvinfo : EIATTR_MERCURY_ISA_VERSION
	.align		4
        /*0060*/ 	.byte	0x03, 0x5f
        /*0062*/ 	.short	0x0101


	//----- nvinfo : EIATTR_VRC_CTA_INIT_COUNT
	.align		4
        /*0064*/ 	.byte	0x02, 0x4a
	.zero		1
	.zero		1


	//----- nvinfo : EIATTR_EXIT_INSTR_OFFSETS
	.align		4
        /*0068*/ 	.byte	0x04, 0x1c
        /*006a*/ 	.short	(.L_25 - .L_24)


	//   ....[0]....
.L_24:
        /*006c*/ 	.word	0x000015b0


	//----- nvinfo : EIATTR_CRS_STACK_SIZE
	.align		4
.L_25:
        /*0070*/ 	.byte	0x04, 0x1e
        /*0072*/ 	.short	(.L_27 - .L_26)
.L_26:
        /*0074*/ 	.word	0x00000000


	//----- nvinfo : EIATTR_CBANK_PARAM_SIZE
	.align		4
.L_27:
        /*0078*/ 	.byte	0x03, 0x19
        /*007a*/ 	.short	0x0028


	//----- nvinfo : EIATTR_PARAM_CBANK
	.align		4
        /*007c*/ 	.byte	0x04, 0x0a
        /*007e*/ 	.short	(.L_29 - .L_28)
	.align		4
.L_28:
        /*0080*/ 	.word	index@(.nv.constant0._Z3runPfiddd)
        /*0084*/ 	.short	0x0380
        /*0086*/ 	.short	0x0028


	//----- nvinfo : EIATTR_SW_WAR
	.align		4
.L_29:
        /*0088*/ 	.byte	0x04, 0x36
        /*008a*/ 	.short	(.L_31 - .L_30)
.L_30:
        /*008c*/ 	.word	0x00000008
.L_31:


//--------------------- .nv.callgraph             --------------------------
	.section	.nv.callgraph,"",@"SHT_CUDA_CALLGRAPH"
	.align	4
	.sectionentsize	8
	.align		4
        /*0000*/ 	.word	0x00000000
	.align		4
        /*0004*/ 	.word	0xffffffff
	.align		4
        /*0008*/ 	.word	0x00000000
	.align		4
        /*000c*/ 	.word	0xfffffffe
	.align		4
        /*0010*/ 	.word	0x00000000
	.align		4
        /*0014*/ 	.word	0xfffffffd
	.align		4
        /*0018*/ 	.word	0x00000000
	.align		4
        /*001c*/ 	.word	0xfffffffc


//--------------------- .text._Z3runPfiddd        --------------------------
	.section	.text._Z3runPfiddd,"ax",@progbits
	.align	128
        .global         _Z3runPfiddd
        .type           _Z3runPfiddd,@function
        .size           _Z3runPfiddd,(.L_x_64 - _Z3runPfiddd)
        .other          _Z3runPfiddd,@"STO_CUDA_ENTRY STV_DEFAULT"
_Z3runPfiddd:
.text._Z3runPfiddd:
[----:B------:R-:W-:Y:S01]  /*0000*/  LDC R1, c[0x0][0x37c] ;  /* 0x0000df00ff017b82 */ /* 0x000fe20000000800 */
[----:B------:R-:W0:Y:S01]  /*0010*/  LDCU UR4, c[0x0][0x388] ;  /* 0x00007100ff0477ac */ /* 0x000e220008000800 */
[----:B------:R-:W1:Y:S01]  /*0020*/  S2R R7, SR_TID.X ;  /* 0x0000000000077919 */ /* 0x000e620000002100 */
[----:B------:R-:W-:-:S05]  /*0030*/  IMAD.MOV.U32 R2, RZ, RZ, 0x1 ;  /* 0x00000001ff027424 */ /* 0x000fca00078e00ff */
[----:B------:R-:W1:Y:S01]  /*0040*/  LDC R0, c[0x0][0x360] ;  /* 0x0000d800ff007b82 */ /* 0x000e620000000800 */
[----:B------:R-:W-:Y:S01]  /*0050*/  BSSY.RECONVERGENT B0, `(.L_x_0) ;  /* 0x000001e000007945 */ /* 0x000fe20003800200 */
[----:B------:R-:W2:Y:S06]  /*0060*/  S2R R9, SR_TID.Y ;  /* 0x0000000000097919 */ /* 0x000eac0000002200 */
[----:B------:R-:W3:Y:S01]  /*0070*/  LDC.64 R28, c[0x0][0x390] ;  /* 0x0000e400ff1c7b82 */ /* 0x000ee20000000a00 */
[----:B0-----:R-:W0:Y:S07]  /*0080*/  I2F.F64 R10, UR4 ;  /* 0x00000004000a7d12 */ /* 0x001e2e0008201c00 */
[----:B------:R-:W1:Y:S01]  /*0090*/  S2UR UR4, SR_CTAID.X ;  /* 0x00000000000479c3 */ /* 0x000e620000002500 */
[----:B0-----:R-:W0:Y:S01]  /*00a0*/  MUFU.RCP64H R3, R11 ;  /* 0x0000000b00037308 */ /* 0x001e220000001800 */
[----:B---3--:R-:W-:-:S02]  /*00b0*/  DMUL R28, R28, R28 ;  /* 0x0000001c1c1c7228 */ /* 0x008fc40000000000 */
[----:B0-----:R-:W-:-:S08]  /*00c0*/  DFMA R4, -R10, R2, 1 ;  /* 0x3ff000000a04742b */ /* 0x001fd00000000102 */
[----:B------:R-:W-:-:S08]  /*00d0*/  DFMA R4, R4, R4, R4 ;  /* 0x000000040404722b */ /* 0x000fd00000000004 */
[----:B------:R-:W-:Y:S01]  /*00e0*/  DFMA R4, R2, R4, R2 ;  /* 0x000000040204722b */ /* 0x000fe20000000002 */
[----:B-1----:R-:W-:Y:S01]  /*00f0*/  IMAD R3, R0, UR4, R7 ;  /* 0x0000000400037c24 */ /* 0x002fe2000f8e0207 */
[----:B------:R-:W2:Y:S03]  /*0100*/  S2UR UR4, SR_CTAID.Y ;  /* 0x00000000000479c3 */ /* 0x000ea60000002600 */
[----:B------:R-:W0:Y:S03]  /*0110*/  I2F.F64.U32 R18, R3 ;  /* 0x0000000300127312 */ /* 0x000e260000201800 */
[----:B------:R-:W-:Y:S02]  /*0120*/  DFMA R6, -R10, R4, 1 ;  /* 0x3ff000000a06742b */ /* 0x000fe40000000104 */
[----:B------:R-:W2:Y:S06]  /*0130*/  LDC R2, c[0x0][0x364] ;  /* 0x0000d900ff027b82 */ /* 0x000eac0000000800 */
[----:B------:R-:W-:Y:S01]  /*0140*/  DFMA R6, R4, R6, R4 ;  /* 0x000000060406722b */ /* 0x000fe20000000004 */
[----:B0-----:R-:W-:-:S07]  /*0150*/  FSETP.GEU.AND P1, PT, |R19|, 6.5827683646048100446e-37, PT ;  /* 0x036000001300780b */ /* 0x001fce0003f2e200 */
[----:B------:R-:W-:-:S08]  /*0160*/  DMUL R14, R18, R6 ;  /* 0x00000006120e7228 */ /* 0x000fd00000000000 */
[----:B------:R-:W-:-:S08]  /*0170*/  DFMA R4, -R10, R14, R18 ;  /* 0x0000000e0a04722b */ /* 0x000fd00000000112 */
[----:B------:R-:W-:Y:S01]  /*0180*/  DFMA R14, R6, R4, R14 ;  /* 0x00000004060e722b */ /* 0x000fe2000000000e */
[----:B--2---:R-:W-:-:S09]  /*0190*/  IMAD R4, R2, UR4, R9 ;  /* 0x0000000402047c24 */ /* 0x004fd2000f8e0209 */
[----:B------:R-:W-:-:S05]  /*01a0*/  FFMA R0, RZ, R11, R15 ;  /* 0x0000000bff007223 */ /* 0x000fca000000000f */
[----:B------:R-:W-:-:S13]  /*01b0*/  FSETP.GT.AND P0, PT, |R0|, 1.469367938527859385e-39, PT ;  /* 0x001000000000780b */ /* 0x000fda0003f04200 */
[----:B------:R-:W-:Y:S05]  /*01c0*/  @P0 BRA P1, `(.L_x_1) ;  /* 0x0000000000180947 */ /* 0x000fea0000800000 */
[----:B------:R-:W-:Y:S01]  /*01d0*/  IMAD.MOV.U32 R16, RZ, RZ, R10 ;  /* 0x000000ffff107224 */ /* 0x000fe200078e000a */
[----:B------:R-:W-:Y:S01]  /*01e0*/  MOV R0, 0x210 ;  /* 0x0000021000007802 */ /* 0x000fe20000000f00 */
[----:B------:R-:W-:-:S07]  /*01f0*/  IMAD.MOV.U32 R17, RZ, RZ, R11 ;  /* 0x000000ffff117224 */ /* 0x000fce00078e000b */
[----:B------:R-:W-:Y:S05]  /*0200*/  CALL.REL.NOINC `($__internal_0_$__cuda_sm20_div_rn_f64_full) ;  /* 0x0000001000ec7944 */ /* 0x000fea0003c00000 */
[----:B------:R-:W-:Y:S01]  /*0210*/  IMAD.MOV.U32 R14, RZ, RZ, R26 ;  /* 0x000000ffff0e7224 */ /* 0x000fe200078e001a */
[----:B------:R-:W-:-:S07]  /*0220*/  MOV R15, R27 ;  /* 0x0000001b000f7202 */ /* 0x000fce0000000f00 */
.L_x_1:
[----:B------:R-:W-:Y:S05]  /*0230*/  BSYNC.RECONVERGENT B0 ;  /* 0x0000000000007941 */ /* 0x000fea0003800200 */
.L_x_0:
[----:B------:R-:W0:Y:S01]  /*0240*/  MUFU.RCP64H R7, R29 ;  /* 0x0000001d00077308 */ /* 0x000e220000001800 */
[----:B------:R-:W-:-:S06]  /*0250*/  IMAD.MOV.U32 R6, RZ, RZ, 0x1 ;  /* 0x00000001ff067424 */ /* 0x000fcc00078e00ff */
[----:B0-----:R-:W-:-:S08]  /*0260*/  DFMA R8, -R28, R6, 1 ;  /* 0x3ff000001c08742b */ /* 0x001fd00000000106 */
[----:B------:R-:W-:-:S08]  /*0270*/  DFMA R8, R8, R8, R8 ;  /* 0x000000080808722b */ /* 0x000fd00000000008 */
[----:B------:R-:W-:-:S08]  /*0280*/  DFMA R8, R6, R8, R6 ;  /* 0x000000080608722b */ /* 0x000fd00000000006 */
[----:B------:R-:W-:-:S08]  /*0290*/  DFMA R6, -R28, R8, 1 ;  /* 0x3ff000001c06742b */ /* 0x000fd00000000108 */
[----:B------:R-:W-:-:S08]  /*02a0*/  DFMA R6, R8, R6, R8 ;  /* 0x000000060806722b */ /* 0x000fd00000000008 */
[----:B------:R-:W-:-:S08]  /*02b0*/  DMUL R8, R6, 4 ;  /* 0x4010000006087828 */ /* 0x000fd00000000000 */
[----:B------:R-:W-:-:S08]  /*02c0*/  DFMA R12, -R28, R8, 4 ;  /* 0x401000001c0c742b */ /* 0x000fd00000000108 */
[----:B------:R-:W-:-:S10]  /*02d0*/  DFMA R8, R6, R12, R8 ;  /* 0x0000000c0608722b */ /* 0x000fd40000000008 */
[----:B------:R-:W-:-:S05]  /*02e0*/  FFMA R0, RZ, R29, R9 ;  /* 0x0000001dff007223 */ /* 0x000fca0000000009 */
[----:B------:R-:W-:-:S13]  /*02f0*/  FSETP.GT.AND P0, PT, |R0|, 1.469367938527859385e-39, PT ;  /* 0x001000000000780b */ /* 0x000fda0003f04200 */
[----:B------:R-:W-:Y:S05]  /*0300*/  @P0 BRA `(.L_x_2) ;  /* 0x0000000000200947 */ /* 0x000fea0003800000 */
[----:B------:R-:W-:Y:S01]  /*0310*/  IMAD.MOV.U32 R18, RZ, RZ, RZ ;  /* 0x000000ffff127224 */ /* 0x000fe200078e00ff */
[----:B------:R-:W-:Y:S01]  /*0320*/  MOV R16, R28 ;  /* 0x0000001c00107202 */ /* 0x000fe20000000f00 */
[----:B------:R-:W-:Y:S01]  /*0330*/  IMAD.MOV.U32 R19, RZ, RZ, 0x40100000 ;  /* 0x40100000ff137424 */ /* 0x000fe200078e00ff */
[----:B------:R-:W-:Y:S01]  /*0340*/  MOV R0, 0x370 ;  /* 0x0000037000007802 */ /* 0x000fe20000000f00 */
[----:B------:R-:W-:-:S07]  /*0350*/  IMAD.MOV.U32 R17, RZ, RZ, R29 ;  /* 0x000000ffff117224 */ /* 0x000fce00078e001d */
[----:B------:R-:W-:Y:S05]  /*0360*/  CALL.REL.NOINC `($__internal_0_$__cuda_sm20_div_rn_f64_full) ;  /* 0x0000001000947944 */ /* 0x000fea0003c00000 */
[----:B------:R-:W-:Y:S02]  /*0370*/  IMAD.MOV.U32 R8, RZ, RZ, R26 ;  /* 0x000000ffff087224 */ /* 0x000fe400078e001a */
[----:B------:R-:W-:-:S07]  /*0380*/  IMAD.MOV.U32 R9, RZ, RZ, R27 ;  /* 0x000000ffff097224 */ /* 0x000fce00078e001b */
.L_x_2:
[----:B------:R-:W0:Y:S01]  /*0390*/  MUFU.RCP64H R7, R29 ;  /* 0x0000001d00077308 */ /* 0x000e220000001800 */
[----:B------:R-:W-:Y:S01]  /*03a0*/  MOV R6, 0x1 ;  /* 0x0000000100067802 */ /* 0x000fe20000000f00 */
[----:B------:R-:W-:-:S05]  /*03b0*/  DMUL R14, R8, R14 ;  /* 0x0000000e080e7228 */ /* 0x000fca0000000000 */
        /* <DEDUP_REMOVED lines=11> */
[----:B------:R-:W-:Y:S01]  /*0470*/  IMAD.MOV.U32 R16, RZ, RZ, R28 ;  /* 0x000000ffff107224 */ /* 0x000fe200078e001c */
[----:B------:R-:W-:Y:S01]  /*0480*/  MOV R19, 0x40000000 ;  /* 0x4000000000137802 */ /* 0x000fe20000000f00 */
[----:B------:R-:W-:Y:S01]  /*0490*/  IMAD.MOV.U32 R17, RZ, RZ, R29 ;  /* 0x000000ffff117224 */ /* 0x000fe200078e001d */
[----:B------:R-:W-:Y:S01]  /*04a0*/  MOV R0, 0x4d0 ;  /* 0x000004d000007802 */ /* 0x000fe20000000f00 */
[----:B------:R-:W-:-:S07]  /*04b0*/  IMAD.MOV.U32 R18, RZ, RZ, RZ ;  /* 0x000000ffff127224 */ /* 0x000fce00078e00ff */
[----:B------:R-:W-:Y:S05]  /*04c0*/  CALL.REL.NOINC `($__internal_0_$__cuda_sm20_div_rn_f64_full) ;  /* 0x00000010003c7944 */ /* 0x000fea0003c00000 */
[----:B------:R-:W-:Y:S02]  /*04d0*/  IMAD.MOV.U32 R6, RZ, RZ, R26 ;  /* 0x000000ffff067224 */ /* 0x000fe400078e001a */
[----:B------:R-:W-:-:S07]  /*04e0*/  IMAD.MOV.U32 R7, RZ, RZ, R27 ;  /* 0x000000ffff077224 */ /* 0x000fce00078e001b */
.L_x_3:
[----:B------:R-:W0:Y:S01]  /*04f0*/  MUFU.RCP64H R13, R11 ;  /* 0x0000000b000d7308 */ /* 0x000e220000001800 */
[----:B------:R-:W-:Y:S01]  /*0500*/  IMAD.MOV.U32 R12, RZ, RZ, 0x1 ;  /* 0x00000001ff0c7424 */ /* 0x000fe200078e00ff */
[----:B------:R-:W1:Y:S01]  /*0510*/  LDCU.64 UR4, c[0x0][0x398] ;  /* 0x00007300ff0477ac */ /* 0x000e620008000a00 */
[----:B------:R-:W-:Y:S01]  /*0520*/  DADD R14, R14, -R6 ;  /* 0x000000000e0e7229 */ /* 0x000fe20000000806 */
[----:B------:R-:W-:Y:S03]  /*0530*/  BSSY.RECONVERGENT B0, `(.L_x_4) ;  /* 0x0000017000007945 */ /* 0x000fe60003800200 */
[----:B0-----:R-:W-:-:S04]  /*0540*/  DFMA R16, -R10, R12, 1 ;  /* 0x3ff000000a10742b */ /* 0x001fc8000000010c */
[----:B-1----:R-:W-:-:S04]  /*0550*/  DADD R14, R14, UR4 ;  /* 0x000000040e0e7e29 */ /* 0x002fc80008000000 */
[----:B------:R-:W-:-:S08]  /*0560*/  DFMA R16, R16, R16, R16 ;  /* 0x000000101010722b */ /* 0x000fd00000000010 */
[----:B------:R-:W-:Y:S02]  /*0570*/  DFMA R12, R12, R16, R12 ;  /* 0x000000100c0c722b */ /* 0x000fe4000000000c */
[----:B------:R-:W0:Y:S06]  /*0580*/  I2F.F64.U32 R16, R4 ;  /* 0x0000000400107312 */ /* 0x000e2c0000201800 */
[----:B------:R-:W-:-:S08]  /*0590*/  DFMA R18, -R10, R12, 1 ;  /* 0x3ff000000a12742b */ /* 0x000fd0000000010c */
[----:B------:R-:W-:Y:S01]  /*05a0*/  DFMA R20, R12, R18, R12 ;  /* 0x000000120c14722b */ /* 0x000fe2000000000c */
[----:B0-----:R-:W-:-:S07]  /*05b0*/  FSETP.GEU.AND P1, PT, |R17|, 6.5827683646048100446e-37, PT ;  /* 0x036000001100780b */ /* 0x001fce0003f2e200 */
[----:B------:R-:W-:-:S08]  /*05c0*/  DMUL R12, R20, R16 ;  /* 0x00000010140c7228 */ /* 0x000fd00000000000 */
[----:B------:R-:W-:-:S08]  /*05d0*/  DFMA R18, -R10, R12, R16 ;  /* 0x0000000c0a12722b */ /* 0x000fd00000000110 */
[----:B------:R-:W-:-:S10]  /*05e0*/  DFMA R12, R20, R18, R12 ;  /* 0x00000012140c722b */ /* 0x000fd4000000000c */
[----:B------:R-:W-:-:S05]  /*05f0*/  FFMA R0, RZ, R11, R13 ;  /* 0x0000000bff007223 */ /* 0x000fca000000000d */
[----:B------:R-:W-:-:S13]  /*0600*/  FSETP.GT.AND P0, PT, |R0|, 1.469367938527859385e-39, PT ;  /* 0x001000000000780b */ /* 0x000fda0003f04200 */
[----:B------:R-:W-:Y:S05]  /*0610*/  @P0 BRA P1, `(.L_x_5) ;  /* 0x0000000000200947 */ /* 0x000fea0000800000 */
[----:B------:R-:W-:Y:S01]  /*0620*/  MOV R18, R16 ;  /* 0x0000001000127202 */ /* 0x000fe20000000f00 */
[----:B------:R-:W-:Y:S01]  /*0630*/  IMAD.MOV.U32 R19, RZ, RZ, R17 ;  /* 0x000000ffff137224 */ /* 0x000fe200078e0011 */
[----:B------:R-:W-:Y:S01]  /*0640*/  MOV R0, 0x680 ;  /* 0x0000068000007802 */ /* 0x000fe20000000f00 */
[----:B------:R-:W-:Y:S02]  /*0650*/  IMAD.MOV.U32 R16, RZ, RZ, R10 ;  /* 0x000000ffff107224 */ /* 0x000fe400078e000a */
[----:B------:R-:W-:-:S07]  /*0660*/  IMAD.MOV.U32 R17, RZ, RZ, R11 ;  /* 0x000000ffff117224 */ /* 0x000fce00078e000b */
[----:B------:R-:W-:Y:S05]  /*0670*/  CALL.REL.NOINC `($__internal_0_$__cuda_sm20_div_rn_f64_full) ;  /* 0x0000000c00d07944 */ /* 0x000fea0003c00000 */
[----:B------:R-:W-:Y:S01]  /*0680*/  MOV R12, R26 ;  /* 0x0000001a000c7202 */ /* 0x000fe20000000f00 */
[----:B------:R-:W-:-:S07]  /*0690*/  IMAD.MOV.U32 R13, RZ, RZ, R27 ;  /* 0x000000ffff0d7224 */ /* 0x000fce00078e001b */
.L_x_5:
[----:B------:R-:W-:Y:S05]  /*06a0*/  BSYNC.RECONVERGENT B0 ;  /* 0x0000000000007941 */ /* 0x000fea0003800200 */
.L_x_4:
[----:B------:R-:W0:Y:S01]  /*06b0*/  LDCU.64 UR4, c[0x0][0x3a0] ;  /* 0x00007400ff0477ac */ /* 0x000e220008000a00 */
[----:B------:R-:W-:Y:S01]  /*06c0*/  DFMA R12, R12, R8, -R6 ;  /* 0x000000080c0c722b */ /* 0x000fe20000000806 */
[----:B------:R-:W-:Y:S01]  /*06d0*/  BSSY.RECONVERGENT B0, `(.L_x_6) ;  /* 0x00000e8000007945 */ /* 0x000fe20003800200 */
[----:B------:R-:W-:Y:S01]  /*06e0*/  IMAD.MOV.U32 R5, RZ, RZ, RZ ;  /* 0x000000ffff057224 */ /* 0x000fe200078e00ff */
[----:B------:R-:W-:Y:S02]  /*06f0*/  CS2R R10, SRZ ;  /* 0x00000000000a7805 */ /* 0x000fe4000001ff00 */
[----:B------:R-:W-:Y:S01]  /*0700*/  CS2R R20, SRZ ;  /* 0x0000000000147805 */ /* 0x000fe2000001ff00 */
[----:B------:R-:W1:Y:S02]  /*0710*/  LDCU.64 UR6, c[0x0][0x358] ;  /* 0x00006b00ff0677ac */ /* 0x000e640008000a00 */
[----:B0-----:R-:W-:-:S11]  /*0720*/  DADD R12, R12, UR4 ;  /* 0x000000040c0c7e29 */ /* 0x001fd60008000000 */
.L_x_39:
[----:B------:R-:W-:Y:S01]  /*0730*/  DMUL R18, R20, R20 ;  /* 0x0000001414127228 */ /* 0x000fe20000000000 */
[----:B------:R-:W-:Y:S01]  /*0740*/  BSSY.RECONVERGENT B1, `(.L_x_7) ;  /* 0x0000010000017945 */ /* 0x000fe20003800200 */
[----:B------:R-:W-:-:S08]  /*0750*/  DMUL R16, R10, R10 ;  /* 0x0000000a0a107228 */ /* 0x000fd00000000000 */
[----:B------:R-:W-:-:S10]  /*0760*/  DADD R6, R18, R16 ;  /* 0x0000000012067229 */ /* 0x000fd40000000010 */
[----:B------:R-:W0:Y:S02]  /*0770*/  F2F.F32.F64 R7, R6 ;  /* 0x0000000600077310 */ /* 0x000e240000301000 */
[----:B0-----:R-:W-:-:S06]  /*0780*/  VIADD R0, R7, 0xf3000000 ;  /* 0xf300000007007836 */ /* 0x001fcc0000000000 */
[----:B------:R0:W2:Y:S01]  /*0790*/  MUFU.RSQ R2, R7 ;  /* 0x0000000700027308 */ /* 0x0000a20000001400 */
[----:B------:R-:W-:-:S13]  /*07a0*/  ISETP.GT.U32.AND P0, PT, R0, 0x727fffff, PT ;  /* 0x727fffff0000780c */ /* 0x000fda0003f04070 */
[----:B0-----:R-:W-:Y:S05]  /*07b0*/  @!P0 BRA `(.L_x_8) ;  /* 0x0000000000108947 */ /* 0x001fea0003800000 */
[----:B------:R-:W-:Y:S02]  /*07c0*/  MOV R0, R7 ;  /* 0x0000000700007202 */ /* 0x000fe40000000f00 */
[----:B--2---:R-:W-:-:S07]  /*07d0*/  MOV R2, 0x7f0 ;  /* 0x000007f000027802 */ /* 0x004fce0000000f00 */
[----:B-1----:R-:W-:Y:S05]  /*07e0*/  CALL.REL.NOINC `($__internal_1_$__cuda_sm20_sqrt_rn_f32_slowpath) ;  /* 0x0000001000e07944 */ /* 0x002fea0003c00000 */
[----:B------:R-:W-:Y:S05]  /*07f0*/  BRA `(.L_x_9) ;  /* 0x0000000000107947 */ /* 0x000fea0003800000 */
.L_x_8:
[----:B--2---:R-:W-:Y:S01]  /*0800*/  FMUL.FTZ R8, R7, R2 ;  /* 0x0000000207087220 */ /* 0x004fe20000410000 */
[----:B------:R-:W-:-:S03]  /*0810*/  FMUL.FTZ R0, R2, 0.5 ;  /* 0x3f00000002007820 */ /* 0x000fc60000410000 */
[----:B------:R-:W-:-:S04]  /*0820*/  FFMA R7, -R8, R8, R7 ;  /* 0x0000000808077223 */ /* 0x000fc80000000107 */
[----:B------:R-:W-:-:S07]  /*0830*/  FFMA R8, R7, R0, R8 ;  /* 0x0000000007087223 */ /* 0x000fce0000000008 */
.L_x_9:
[----:B-1----:R-:W-:Y:S05]  /*0840*/  BSYNC.RECONVERGENT B1 ;  /* 0x0000000000017941 */ /* 0x002fea0003800200 */
.L_x_7:
[----:B------:R-:W-:-:S13]  /*0850*/  FSETP.GE.AND P0, PT, R8, 2, PT ;  /* 0x400000000800780b */ /* 0x000fda0003f06000 */
[----:B------:R-:W-:Y:S05]  /*0860*/  @P0 BRA `(.L_x_10) ;  /* 0x0000000800f80947 */ /* 0x000fea0003800000 */
[----:B------:R-:W-:Y:S01]  /*0870*/  DADD R16, R18, -R16 ;  /* 0x0000000012107229 */ /* 0x000fe20000000810 */
[----:B------:R-:W-:Y:S01]  /*0880*/  BSSY.RECONVERGENT B1, `(.L_x_11) ;  /* 0x0000014000017945 */ /* 0x000fe20003800200 */
[----:B------:R-:W-:-:S06]  /*0890*/  DADD R6, R20, R20 ;  /* 0x0000000014067229 */ /* 0x000fcc0000000014 */
[----:B------:R-:W-:Y:S02]  /*08a0*/  DADD R20, R14, R16 ;  /* 0x000000000e147229 */ /* 0x000fe40000000010 */
[----:B------:R-:W-:-:S06]  /*08b0*/  DFMA R10, R6, R10, R12 ;  /* 0x0000000a060a722b */ /* 0x000fcc000000000c */
[----:B------:R-:W-:Y:S02]  /*08c0*/  DMUL R18, R20, R20 ;  /* 0x0000001414127228 */ /* 0x000fe40000000000 */
[----:B------:R-:W-:-:S08]  /*08d0*/  DMUL R16, R10, R10 ;  /* 0x0000000a0a107228 */ /* 0x000fd00000000000 */
[----:B------:R-:W-:-:S10]  /*08e0*/  DADD R6, R18, R16 ;  /* 0x0000000012067229 */ /* 0x000fd40000000010 */
[----:B------:R-:W0:Y:S02]  /*08f0*/  F2F.F32.F64 R7, R6 ;  /* 0x0000000600077310 */ /* 0x000e240000301000 */
[----:B0-----:R-:W-:-:S06]  /*0900*/  VIADD R0, R7, 0xf3000000 ;  /* 0xf300000007007836 */ /* 0x001fcc0000000000 */
[----:B------:R0:W1:Y:S01]  /*0910*/  MUFU.RSQ R2, R7 ;  /* 0x0000000700027308 */ /* 0x0000620000001400 */
[----:B------:R-:W-:-:S13]  /*0920*/  ISETP.GT.U32.AND P0, PT, R0, 0x727fffff, PT ;  /* 0x727fffff0000780c */ /* 0x000fda0003f04070 */
[----:B0-----:R-:W-:Y:S05]  /*0930*/  @!P0 BRA `(.L_x_12) ;  /* 0x0000000000108947 */ /* 0x001fea0003800000 */
[----:B------:R-:W-:Y:S01]  /*0940*/  IMAD.MOV.U32 R0, RZ, RZ, R7 ;  /* 0x000000ffff007224 */ /* 0x000fe200078e0007 */
[----:B-1----:R-:W-:-:S07]  /*0950*/  MOV R2, 0x970 ;  /* 0x0000097000027802 */ /* 0x002fce0000000f00 */
[----:B------:R-:W-:Y:S05]  /*0960*/  CALL.REL.NOINC `($__internal_1_$__cuda_sm20_sqrt_rn_f32_slowpath) ;  /* 0x0000001000807944 */ /* 0x000fea0003c00000 */
[----:B------:R-:W-:Y:S05]  /*0970*/  BRA `(.L_x_13) ;  /* 0x0000000000107947 */ /* 0x000fea0003800000 */
.L_x_12:
[----:B-1----:R-:W-:Y:S01]  /*0980*/  FMUL.FTZ R8, R7, R2 ;  /* 0x0000000207087220 */ /* 0x002fe20000410000 */
[----:B------:R-:W-:-:S03]  /*0990*/  FMUL.FTZ R0, R2, 0.5 ;  /* 0x3f00000002007820 */ /* 0x000fc60000410000 */
[----:B------:R-:W-:-:S04]  /*09a0*/  FFMA R7, -R8, R8, R7 ;  /* 0x0000000808077223 */ /* 0x000fc80000000107 */
[----:B------:R-:W-:-:S07]  /*09b0*/  FFMA R8, R7, R0, R8 ;  /* 0x0000000007087223 */ /* 0x000fce0000000008 */
.L_x_13:
[----:B------:R-:W-:Y:S05]  /*09c0*/  BSYNC.RECONVERGENT B1 ;  /* 0x0000000000017941 */ /* 0x000fea0003800200 */
.L_x_11:
        /* <DEDUP_REMOVED lines=15> */
[----:B------:R-:W-:Y:S02]  /*0ac0*/  MOV R0, R7 ;  /* 0x0000000700007202 */ /* 0x000fe40000000f00 */
[----:B-1----:R-:W-:-:S07]  /*0ad0*/  MOV R2, 0xaf0 ;  /* 0x00000af000027802 */ /* 0x002fce0000000f00 */
[----:B------:R-:W-:Y:S05]  /*0ae0*/  CALL.REL.NOINC `($__internal_1_$__cuda_sm20_sqrt_rn_f32_slowpath) ;  /* 0x0000001000207944 */ /* 0x000fea0003c00000 */
[----:B------:R-:W-:Y:S05]  /*0af0*/  BRA `(.L_x_17) ;  /* 0x0000000000107947 */ /* 0x000fea0003800000 */
.L_x_16:
[----:B-1----:R-:W-:Y:S01]  /*0b00*/  FMUL.FTZ R8, R7, R2 ;  /* 0x0000000207087220 */ /* 0x002fe20000410000 */
[----:B------:R-:W-:-:S03]  /*0b10*/  FMUL.FTZ R0, R2, 0.5 ;  /* 0x3f00000002007820 */ /* 0x000fc60000410000 */
[----:B------:R-:W-:-:S04]  /*0b20*/  FFMA R7, -R8, R8, R7 ;  /* 0x0000000808077223 */ /* 0x000fc80000000107 */
[----:B------:R-:W-:-:S07]  /*0b30*/  FFMA R8, R7, R0, R8 ;  /* 0x0000000007087223 */ /* 0x000fce0000000008 */
.L_x_17:
[----:B------:R-:W-:Y:S05]  /*0b40*/  BSYNC.RECONVERGENT B1 ;  /* 0x0000000000017941 */ /* 0x000fea0003800200 */
.L_x_15:
        /* <DEDUP_REMOVED lines=19> */
.L_x_20:
[----:B-1----:R-:W-:Y:S01]  /*0c80*/  FMUL.FTZ R8, R7, R2 ;  /* 0x0000000207087220 */ /* 0x002fe20000410000 */
[----:B------:R-:W-:-:S03]  /*0c90*/  FMUL.FTZ R0, R2, 0.5 ;  /* 0x3f00000002007820 */ /* 0x000fc60000410000 */
[----:B------:R-:W-:-:S04]  /*0ca0*/  FFMA R7, -R8, R8, R7 ;  /* 0x0000000808077223 */ /* 0x000fc80000000107 */
[----:B------:R-:W-:-:S07]  /*0cb0*/  FFMA R8, R7, R0, R8 ;  /* 0x0000000007087223 */ /* 0x000fce0000000008 */
.L_x_21:
[----:B------:R-:W-:Y:S05]  /*0cc0*/  BSYNC.RECONVERGENT B1 ;  /* 0x0000000000017941 */ /* 0x000fea0003800200 */
.L_x_19:
        /* <DEDUP_REMOVED lines=19> */
.L_x_24:
[----:B-1----:R-:W-:Y:S01]  /*0e00*/  FMUL.FTZ R8, R7, R2 ;  /* 0x0000000207087220 */ /* 0x002fe20000410000 */
[----:B------:R-:W-:-:S03]  /*0e10*/  FMUL.FTZ R0, R2, 0.5 ;  /* 0x3f00000002007820 */ /* 0x000fc60000410000 */
[----:B------:R-:W-:-:S04]  /*0e20*/  FFMA R7, -R8, R8, R7 ;  /* 0x0000000808077223 */ /* 0x000fc80000000107 */
[----:B------:R-:W-:-:S07]  /*0e30*/  FFMA R8, R7, R0, R8 ;  /* 0x0000000007087223 */ /* 0x000fce0000000008 */
.L_x_25:
[----:B------:R-:W-:Y:S05]  /*0e40*/  BSYNC.RECONVERGENT B1 ;  /* 0x0000000000017941 */ /* 0x000fea0003800200 */
.L_x_23:
        /* <DEDUP_REMOVED lines=19> */
.L_x_28:
[----:B-1----:R-:W-:Y:S01]  /*0f80*/  FMUL.FTZ R8, R7, R2 ;  /* 0x0000000207087220 */ /* 0x002fe20000410000 */
[----:B------:R-:W-:-:S03]  /*0f90*/  FMUL.FTZ R0, R2, 0.5 ;  /* 0x3f00000002007820 */ /* 0x000fc60000410000 */
[----:B------:R-:W-:-:S04]  /*0fa0*/  FFMA R7, -R8, R8, R7 ;  /* 0x0000000808077223 */ /* 0x000fc80000000107 */
[----:B------:R-:W-:-:S07]  /*0fb0*/  FFMA R8, R7, R0, R8 ;  /* 0x0000000007087223 */ /* 0x000fce0000000008 */
.L_x_29:
[----:B------:R-:W-:Y:S05]  /*0fc0*/  BSYNC.RECONVERGENT B1 ;  /* 0x0000000000017941 */ /* 0x000fea0003800200 */
.L_x_27:
        /* <DEDUP_REMOVED lines=19> */
.L_x_32:
[----:B-1----:R-:W-:Y:S01]  /*1100*/  FMUL.FTZ R8, R7, R2 ;  /* 0x0000000207087220 */ /* 0x002fe20000410000 */
[----:B------:R-:W-:-:S03]  /*1110*/  FMUL.FTZ R0, R2, 0.5 ;  /* 0x3f00000002007820 */ /* 0x000fc60000410000 */
[----:B------:R-:W-:-:S04]  /*1120*/  FFMA R7, -R8, R8, R7 ;  /* 0x0000000808077223 */ /* 0x000fc80000000107 */
[----:B------:R-:W-:-:S07]  /*1130*/  FFMA R8, R7, R0, R8 ;  /* 0x0000000007087223 */ /* 0x000fce0000000008 */
.L_x_33:
[----:B------:R-:W-:Y:S05]  /*1140*/  BSYNC.RECONVERGENT B1 ;  /* 0x0000000000017941 */ /* 0x000fea0003800200 */
.L_x_31:
        /* <DEDUP_REMOVED lines=19> */
.L_x_36:
[----:B-1----:R-:W-:Y:S01]  /*1280*/  FMUL.FTZ R8, R7, R2 ;  /* 0x0000000207087220 */ /* 0x002fe20000410000 */
[----:B------:R-:W-:-:S03]  /*1290*/  FMUL.FTZ R0, R2, 0.5 ;  /* 0x3f00000002007820 */ /* 0x000fc60000410000 */
[----:B------:R-:W-:-:S04]  /*12a0*/  FFMA R7, -R8, R8, R7 ;  /* 0x0000000808077223 */ /* 0x000fc80000000107 */
[----:B------:R-:W-:-:S07]  /*12b0*/  FFMA R8, R7, R0, R8 ;  /* 0x0000000007087223 */ /* 0x000fce0000000008 */
.L_x_37:
[----:B------:R-:W-:Y:S05]  /*12c0*/  BSYNC.RECONVERGENT B1 ;  /* 0x0000000000017941 */ /* 0x000fea0003800200 */
.L_x_35:
[----:B------:R-:W-:-:S13]  /*12d0*/  FSETP.GE.AND P0, PT, R8, 2, PT ;  /* 0x400000000800780b */ /* 0x000fda0003f06000 */
[----:B------:R-:W-:Y:S05]  /*12e0*/  @P0 BRA `(.L_x_38) ;  /* 0x0000000000240947 */ /* 0x000fea0003800000 */
[----:B------:R-:W-:Y:S01]  /*12f0*/  VIADD R5, R5, 0x8 ;  /* 0x0000000805057836 */ /* 0x000fe20000000000 */
[----:B------:R-:W-:Y:S02]  /*1300*/  DADD R16, R16, R16 ;  /* 0x0000000010107229 */ /* 0x000fe40000000010 */
[----:B------:R-:W-:Y:S02]  /*1310*/  DADD R20, R18, -R20 ;  /* 0x0000000012147229 */ /* 0x000fe40000000814 */
[----:B------:R-:W-:-:S04]  /*1320*/  ISETP.NE.AND P0, PT, R5, 0x2710, PT ;  /* 0x000027100500780c */ /* 0x000fc80003f05270 */
[----:B------:R-:W-:Y:S02]  /*1330*/  DFMA R10, R10, R16, R12 ;  /* 0x000000100a0a722b */ /* 0x000fe4000000000c */
[----:B------:R-:W-:-:S07]  /*1340*/  DADD R20, R14, R20 ;  /* 0x000000000e147229 */ /* 0x000fce0000000014 */
[----:B------:R-:W-:Y:S05]  /*1350*/  @P0 BRA `(.L_x_39) ;  /* 0xfffffff000f40947 */ /* 0x000fea000383ffff */
[----:B------:R-:W-:Y:S01]  /*1360*/  MOV R5, RZ ;  /* 0x000000ff00057202 */ /* 0x000fe20000000f00 */
[----:B------:R-:W-:Y:S06]  /*1370*/  BRA `(.L_x_40) ;  /* 0x0000000000747947 */ /* 0x000fec0003800000 */
.L_x_38:
[----:B------:R-:W-:Y:S01]  /*1380*/  VIADD R5, R5, 0x7 ;  /* 0x0000000705057836 */ /* 0x000fe20000000000 */
[----:B------:R-:W-:Y:S06]  /*1390*/  BRA `(.L_x_10) ;  /* 0x00000000002c7947 */ /* 0x000fec0003800000 */
.L_x_34:
[----:B------:R-:W-:Y:S01]  /*13a0*/  VIADD R5, R5, 0x6 ;  /* 0x0000000605057836 */ /* 0x000fe20000000000 */
[----:B------:R-:W-:Y:S06]  /*13b0*/  BRA `(.L_x_10) ;  /* 0x0000000000247947 */ /* 0x000fec0003800000 */
.L_x_30:
[----:B------:R-:W-:Y:S01]  /*13c0*/  VIADD R5, R5, 0x5 ;  /* 0x0000000505057836 */ /* 0x000fe20000000000 */
[----:B------:R-:W-:Y:S06]  /*13d0*/  BRA `(.L_x_10) ;  /* 0x00000000001c7947 */ /* 0x000fec0003800000 */
.L_x_26:
[----:B------:R-:W-:Y:S01]  /*13e0*/  IADD3 R5, PT, PT, R5, 0x4, RZ ;  /* 0x0000000405057810 */ /* 0x000fe20007ffe0ff */
[----:B------:R-:W-:Y:S06]  /*13f0*/  BRA `(.L_x_10) ;  /* 0x0000000000147947 */ /* 0x000fec0003800000 */
.L_x_22:
[----:B------:R-:W-:Y:S01]  /*1400*/  VIADD R5, R5, 0x3 ;  /* 0x0000000305057836 */ /* 0x000fe20000000000 */
[----:B------:R-:W-:Y:S06]  /*1410*/  BRA `(.L_x_10) ;  /* 0x00000000000c7947 */ /* 0x000fec0003800000 */
.L_x_18:
[----:B------:R-:W-:Y:S01]  /*1420*/  VIADD R5, R5, 0x2 ;  /* 0x0000000205057836 */ /* 0x000fe20000000000 */
[----:B------:R-:W-:Y:S06]  /*1430*/  BRA `(.L_x_10) ;  /* 0x0000000000047947 */ /* 0x000fec0003800000 */
.L_x_14:
[----:B------:R-:W-:-:S07]  /*1440*/  VIADD R5, R5, 0x1 ;  /* 0x0000000105057836 */ /* 0x000fce0000000000 */
.L_x_10:
[----:B------:R-:W-:Y:S01]  /*1450*/  MOV R7, 0x38d1b717 ;  /* 0x38d1b71700077802 */ /* 0x000fe20000000f00 */
[----:B------:R-:W-:Y:S01]  /*1460*/  IMAD.MOV.U32 R2, RZ, RZ, 0x461c4000 ;  /* 0x461c4000ff027424 */ /* 0x000fe200078e00ff */
[----:B------:R-:W-:Y:S01]  /*1470*/  I2FP.F32.U32 R0, R5 ;  /* 0x0000000500007245 */ /* 0x000fe20000201000 */
[----:B------:R-:W-:Y:S02]  /*1480*/  BSSY.RECONVERGENT B1, `(.L_x_41) ;  /* 0x000000b000017945 */ /* 0x000fe40003800200 */
[----:B------:R-:W-:Y:S01]  /*1490*/  FFMA R2, R7, -R2, 1 ;  /* 0x3f80000007027423 */ /* 0x000fe20000000802 */
[----:B------:R-:W0:Y:S03]  /*14a0*/  FCHK P0, R0, 10000 ;  /* 0x461c400000007902 */ /* 0x000e260000000000 */
[----:B------:R-:W-:-:S04]  /*14b0*/  FFMA R5, R2, R7, 9.9999997473787516356e-05 ;  /* 0x38d1b71702057423 */ /* 0x000fc80000000007 */
[----:B------:R-:W-:-:S04]  /*14c0*/  FFMA R2, R0, R5, RZ ;  /* 0x0000000500027223 */ /* 0x000fc800000000ff */
[----:B------:R-:W-:-:S04]  /*14d0*/  FFMA R6, R2, -10000, R0 ;  /* 0xc61c400002067823 */ /* 0x000fc80000000000 */
[----:B------:R-:W-:Y:S01]  /*14e0*/  FFMA R2, R5, R6, R2 ;  /* 0x0000000605027223 */ /* 0x000fe20000000002 */
[----:B0-----:R-:W-:Y:S06]  /*14f0*/  @!P0 BRA `(.L_x_42) ;  /* 0x00000000000c8947 */ /* 0x001fec0003800000 */
[----:B------:R-:W-:-:S07]  /*1500*/  MOV R2, 0x1520 ;  /* 0x0000152000027802 */ /* 0x000fce0000000f00 */
[----:B------:R-:W-:Y:S05]  /*1510*/  CALL.REL.NOINC `($__internal_2_$__cuda_sm3x_div_rn_noftz_f32_slowpath) ;  /* 0x0000000400ec7944 */ /* 0x000fea0003c00000 */
[----:B------:R-:W-:-:S07]  /*1520*/  IMAD.MOV.U32 R2, RZ, RZ, R5 ;  /* 0x000000ffff027224 */ /* 0x000fce00078e0005 */
.L_x_42:
[----:B------:R-:W-:Y:S05]  /*1530*/  BSYNC.RECONVERGENT B1 ;  /* 0x0000000000017941 */ /* 0x000fea0003800200 */
.L_x_41:
[----:B------:R-:W-:-:S07]  /*1540*/  FMUL R5, R2, 100 ;  /* 0x42c8000002057820 */ /* 0x000fce0000400000 */
.L_x_40:
[----:B------:R-:W-:Y:S05]  /*1550*/  BSYNC.RECONVERGENT B0 ;  /* 0x0000000000007941 */ /* 0x000fea0003800200 */
.L_x_6:
[----:B------:R-:W0:Y:S01]  /*1560*/  LDC.64 R6, c[0x0][0x380] ;  /* 0x0000e000ff067b82 */ /* 0x000e220000000a00 */
[----:B------:R-:W1:Y:S02]  /*1570*/  LDCU UR4, c[0x0][0x388] ;  /* 0x00007100ff0477ac */ /* 0x000e640008000800 */
[----:B-1----:R-:W-:-:S04]  /*1580*/  IMAD R3, R4, UR4, R3 ;  /* 0x0000000404037c24 */ /* 0x002fc8000f8e0203 */
[----:B0-----:R-:W-:-:S05]  /*1590*/  IMAD.WIDE.U32 R2, R3, 0x4, R6 ;  /* 0x0000000403027825 */ /* 0x001fca00078e0006 */
[----:B------:R-:W-:Y:S01]  /*15a0*/  STG.E desc[UR6][R2.64], R5 ;  /* 0x0000000502007986 */ /* 0x000fe2000c101906 */
[----:B------:R-:W-:Y:S05]  /*15b0*/  EXIT ;  /* 0x000000000000794d */ /* 0x000fea0003800000 */
        .weak           $__internal_0_$__cuda_sm20_div_rn_f64_full
        .type           $__internal_0_$__cuda_sm20_div_rn_f64_full,@function
        .size           $__internal_0_$__cuda_sm20_div_rn_f64_full,($__internal_1_$__cuda_sm20_sqrt_rn_f32_slowpath - $__internal_0_$__cuda_sm20_div_rn_f64_full)
$__internal_0_$__cuda_sm20_div_rn_f64_full:
[C---:B------:R-:W-:Y:S01]  /*15c0*/  FSETP.GEU.AND P0, PT, |R17|.reuse, 1.469367938527859385e-39, PT ;  /* 0x001000001100780b */ /* 0x040fe20003f0e200 */
[----:B------:R-:W-:Y:S01]  /*15d0*/  BSSY.RECONVERGENT B1, `(.L_x_43) ;  /* 0x0000056000017945 */ /* 0x000fe20003800200 */
[----:B------:R-:W-:Y:S02]  /*15e0*/  LOP3.LUT R12, R17, 0x800fffff, RZ, 0xc0, !PT ;  /* 0x800fffff110c7812 */ /* 0x000fe400078ec0ff */
[C---:B------:R-:W-:Y:S02]  /*15f0*/  FSETP.GEU.AND P2, PT, |R19|.reuse, 1.469367938527859385e-39, PT ;  /* 0x001000001300780b */ /* 0x040fe40003f4e200 */
[----:B------:R-:W-:Y:S01]  /*1600*/  LOP3.LUT R13, R12, 0x3ff00000, RZ, 0xfc, !PT ;  /* 0x3ff000000c0d7812 */ /* 0x000fe200078efcff */
[----:B------:R-:W-:Y:S01]  /*1610*/  IMAD.MOV.U32 R12, RZ, RZ, R16 ;  /* 0x000000ffff0c7224 */ /* 0x000fe200078e0010 */
[----:B------:R-:W-:Y:S02]  /*1620*/  MOV R20, 0x1 ;  /* 0x0000000100147802 */ /* 0x000fe40000000f00 */
[----:B------:R-:W-:-:S02]  /*1630*/  LOP3.LUT R2, R19, 0x7ff00000, RZ, 0xc0, !PT ;  /* 0x7ff0000013027812 */ /* 0x000fc400078ec0ff */
[C---:B------:R-:W-:Y:S01]  /*1640*/  LOP3.LUT R25, R17.reuse, 0x7ff00000, RZ, 0xc0, !PT ;  /* 0x7ff0000011197812 */ /* 0x040fe200078ec0ff */
[----:B------:R-:W-:Y:S01]  /*1650*/  @!P0 DMUL R12, R16, 8.98846567431157953865e+307 ;  /* 0x7fe00000100c8828 */ /* 0x000fe20000000000 */
[----:B------:R-:W-:Y:S02]  /*1660*/  MOV R24, R2 ;  /* 0x0000000200187202 */ /* 0x000fe40000000f00 */
[C---:B------:R-:W-:Y:S01]  /*1670*/  ISETP.GE.U32.AND P1, PT, R2.reuse, R25, PT ;  /* 0x000000190200720c */ /* 0x040fe20003f26070 */
[----:B------:R-:W-:Y:S01]  /*1680*/  @!P2 IMAD.MOV.U32 R22, RZ, RZ, RZ ;  /* 0x000000ffff16a224 */ /* 0x000fe200078e00ff */
[----:B------:R-:W-:Y:S01]  /*1690*/  @!P2 LOP3.LUT R5, R17, 0x7ff00000, RZ, 0xc0, !PT ;  /* 0x7ff000001105a812 */ /* 0x000fe200078ec0ff */
[----:B------:R-:W0:Y:S03]  /*16a0*/  MUFU.RCP64H R21, R13 ;  /* 0x0000000d00157308 */ /* 0x000e260000001800 */
[----:B------:R-:W-:Y:S01]  /*16b0*/  @!P2 ISETP.GE.U32.AND P3, PT, R2, R5, PT ;  /* 0x000000050200a20c */ /* 0x000fe20003f66070 */
[----:B------:R-:W-:Y:S01]  /*16c0*/  IMAD.MOV.U32 R5, RZ, RZ, 0x1ca00000 ;  /* 0x1ca00000ff057424 */ /* 0x000fe200078e00ff */
[----:B------:R-:W-:-:S04]  /*16d0*/  @!P0 LOP3.LUT R25, R13, 0x7ff00000, RZ, 0xc0, !PT ;  /* 0x7ff000000d198812 */ /* 0x000fc800078ec0ff */
[----:B------:R-:W-:Y:S01]  /*16e0*/  @!P2 SEL R23, R5, 0x63400000, !P3 ;  /* 0x634000000517a807 */ /* 0x000fe20005800000 */
[----:B0-----:R-:W-:-:S08]  /*16f0*/  DFMA R26, R20, -R12, 1 ;  /* 0x3ff00000141a742b */ /* 0x001fd0000000080c */
[----:B------:R-:W-:-:S08]  /*1700*/  DFMA R26, R26, R26, R26 ;  /* 0x0000001a1a1a722b */ /* 0x000fd0000000001a */
[----:B------:R-:W-:Y:S01]  /*1710*/  DFMA R26, R20, R26, R20 ;  /* 0x0000001a141a722b */ /* 0x000fe20000000014 */
[--C-:B------:R-:W-:Y:S02]  /*1720*/  @!P2 LOP3.LUT R20, R23, 0x80000000, R19.reuse, 0xf8, !PT ;  /* 0x800000001714a812 */ /* 0x100fe400078ef813 */
[----:B------:R-:W-:Y:S02]  /*1730*/  SEL R21, R5, 0x63400000, !P1 ;  /* 0x6340000005157807 */ /* 0x000fe40004800000 */
[----:B------:R-:W-:Y:S01]  /*1740*/  @!P2 LOP3.LUT R23, R20, 0x100000, RZ, 0xfc, !PT ;  /* 0x001000001417a812 */ /* 0x000fe200078efcff */
[----:B------:R-:W-:Y:S02]  /*1750*/  IMAD.MOV.U32 R20, RZ, RZ, R18 ;  /* 0x000000ffff147224 */ /* 0x000fe400078e0012 */
[----:B------:R-:W-:Y:S01]  /*1760*/  DFMA R30, R26, -R12, 1 ;  /* 0x3ff000001a1e742b */ /* 0x000fe2000000080c */
[----:B------:R-:W-:-:S06]  /*1770*/  LOP3.LUT R21, R21, 0x800fffff, R19, 0xf8, !PT ;  /* 0x800fffff15157812 */ /* 0x000fcc00078ef813 */
[----:B------:R-:W-:Y:S02]  /*1780*/  @!P2 DFMA R20, R20, 2, -R22 ;  /* 0x400000001414a82b */ /* 0x000fe40000000816 */
[----:B------:R-:W-:-:S08]  /*1790*/  DFMA R30, R26, R30, R26 ;  /* 0x0000001e1a1e722b */ /* 0x000fd0000000001a */
[----:B------:R-:W-:Y:S01]  /*17a0*/  DMUL R26, R30, R20 ;  /* 0x000000141e1a7228 */ /* 0x000fe20000000000 */
[----:B------:R-:W-:-:S07]  /*17b0*/  @!P2 LOP3.LUT R24, R21, 0x7ff00000, RZ, 0xc0, !PT ;  /* 0x7ff000001518a812 */ /* 0x000fce00078ec0ff */
[----:B------:R-:W-:-:S08]  /*17c0*/  DFMA R22, R26, -R12, R20 ;  /* 0x8000000c1a16722b */ /* 0x000fd00000000014 */
[----:B------:R-:W-:Y:S01]  /*17d0*/  DFMA R22, R30, R22, R26 ;  /* 0x000000161e16722b */ /* 0x000fe2000000001a */
[----:B------:R-:W-:Y:S02]  /*17e0*/  VIADD R26, R24, 0xffffffff ;  /* 0xffffffff181a7836 */ /* 0x000fe40000000000 */
[----:B------:R-:W-:-:S03]  /*17f0*/  VIADD R27, R25, 0xffffffff ;  /* 0xffffffff191b7836 */ /* 0x000fc60000000000 */
[----:B------:R-:W-:-:S04]  /*1800*/  ISETP.GT.U32.AND P0, PT, R26, 0x7feffffe, PT ;  /* 0x7feffffe1a00780c */ /* 0x000fc80003f04070 */
[----:B------:R-:W-:-:S13]  /*1810*/  ISETP.GT.U32.OR P0, PT, R27, 0x7feffffe, P0 ;  /* 0x7feffffe1b00780c */ /* 0x000fda0000704470 */
[----:B------:R-:W-:Y:S05]  /*1820*/  @P0 BRA `(.L_x_44) ;  /* 0x00000000006c0947 */ /* 0x000fea0003800000 */
[----:B------:R-:W-:-:S04]  /*1830*/  LOP3.LUT R19, R17, 0x7ff00000, RZ, 0xc0, !PT ;  /* 0x7ff0000011137812 */ /* 0x000fc800078ec0ff */
[CC--:B------:R-:W-:Y:S02]  /*1840*/  VIADDMNMX R18, R2.reuse, -R19.reuse, 0xb9600000, !PT ;  /* 0xb960000002127446 */ /* 0x0c0fe40007800913 */
[----:B------:R-:W-:Y:S02]  /*1850*/  ISETP.GE.U32.AND P0, PT, R2, R19, PT ;  /* 0x000000130200720c */ /* 0x000fe40003f06070 */
[----:B------:R-:W-:Y:S01]  /*1860*/  VIMNMX R2, PT, PT, R18, 0x46a00000, PT ;  /* 0x46a0000012027848 */ /* 0x000fe20003fe0100 */
[----:B------:R-:W-:Y:S01]  /*1870*/  IMAD.MOV.U32 R18, RZ, RZ, RZ ;  /* 0x000000ffff127224 */ /* 0x000fe200078e00ff */
[----:B------:R-:W-:-:S05]  /*1880*/  SEL R5, R5, 0x63400000, !P0 ;  /* 0x6340000005057807 */ /* 0x000fca0004000000 */
[----:B------:R-:W-:-:S05]  /*1890*/  IMAD.IADD R2, R2, 0x1, -R5 ;  /* 0x0000000102027824 */ /* 0x000fca00078e0a05 */
[----:B------:R-:W-:-:S06]  /*18a0*/  IADD3 R19, PT, PT, R2, 0x7fe00000, RZ ;  /* 0x7fe0000002137810 */ /* 0x000fcc0007ffe0ff */
[----:B------:R-:W-:-:S10]  /*18b0*/  DMUL R26, R22, R18 ;  /* 0x00000012161a7228 */ /* 0x000fd40000000000 */
[----:B------:R-:W-:-:S13]  /*18c0*/  FSETP.GTU.AND P0, PT, |R27|, 1.469367938527859385e-39, PT ;  /* 0x001000001b00780b */ /* 0x000fda0003f0c200 */
[----:B------:R-:W-:Y:S05]  /*18d0*/  @P0 BRA `(.L_x_45) ;  /* 0x0000000000940947 */ /* 0x000fea0003800000 */
[----:B------:R-:W-:Y:S01]  /*18e0*/  DFMA R12, R22, -R12, R20 ;  /* 0x8000000c160c722b */ /* 0x000fe20000000014 */
[----:B------:R-:W-:-:S09]  /*18f0*/  IMAD.MOV.U32 R18, RZ, RZ, RZ ;  /* 0x000000ffff127224 */ /* 0x000fd200078e00ff */
[C---:B------:R-:W-:Y:S02]  /*1900*/  FSETP.NEU.AND P0, PT, R13.reuse, RZ, PT ;  /* 0x000000ff0d00720b */ /* 0x040fe40003f0d000 */
[----:B------:R-:W-:-:S04]  /*1910*/  LOP3.LUT R17, R13, 0x80000000, R17, 0x48, !PT ;  /* 0x800000000d117812 */ /* 0x000fc800078e4811 */
[----:B------:R-:W-:-:S07]  /*1920*/  LOP3.LUT R19, R17, R19, RZ, 0xfc, !PT ;  /* 0x0000001311137212 */ /* 0x000fce00078efcff */
[----:B------:R-:W-:Y:S05]  /*1930*/  @!P0 BRA `(.L_x_45) ;  /* 0x00000000007c8947 */ /* 0x000fea0003800000 */
[----:B------:R-:W-:Y:S01]  /*1940*/  IMAD.MOV R13, RZ, RZ, -R2 ;  /* 0x000000ffff0d7224 */ /* 0x000fe200078e0a02 */
[----:B------:R-:W-:Y:S01]  /*1950*/  MOV R12, RZ ;  /* 0x000000ff000c7202 */ /* 0x000fe20000000f00 */
[----:B------:R-:W-:Y:S01]  /*1960*/  DMUL.RP R18, R22, R18 ;  /* 0x0000001216127228 */ /* 0x000fe20000008000 */
[----:B------:R-:W-:-:S04]  /*1970*/  IADD3 R5, PT, PT, -R2, -0x43300000, RZ ;  /* 0xbcd0000002057810 */ /* 0x000fc80007ffe1ff */
[----:B------:R-:W-:-:S05]  /*1980*/  DFMA R12, R26, -R12, R22 ;  /* 0x8000000c1a0c722b */ /* 0x000fca0000000016 */
[----:B------:R-:W-:-:S05]  /*1990*/  LOP3.LUT R17, R19, R17, RZ, 0x3c, !PT ;  /* 0x0000001113117212 */ /* 0x000fca00078e3cff */
[----:B------:R-:W-:-:S04]  /*19a0*/  FSETP.NEU.AND P0, PT, |R13|, R5, PT ;  /* 0x000000050d00720b */ /* 0x000fc80003f0d200 */
[----:B------:R-:W-:Y:S02]  /*19b0*/  FSEL R26, R18, R26, !P0 ;  /* 0x0000001a121a7208 */ /* 0x000fe40004000000 */
[----:B------:R-:W-:Y:S01]  /*19c0*/  FSEL R27, R17, R27, !P0 ;  /* 0x0000001b111b7208 */ /* 0x000fe20004000000 */
[----:B------:R-:W-:Y:S06]  /*19d0*/  BRA `(.L_x_45) ;  /* 0x0000000000547947 */ /* 0x000fec0003800000 */
.L_x_44:
[----:B------:R-:W-:-:S14]  /*19e0*/  DSETP.NAN.AND P0, PT, R18, R18, PT ;  /* 0x000000121200722a */ /* 0x000fdc0003f08000 */
[----:B------:R-:W-:Y:S05]  /*19f0*/  @P0 BRA `(.L_x_46) ;  /* 0x0000000000440947 */ /* 0x000fea0003800000 */
[----:B------:R-:W-:-:S14]  /*1a00*/  DSETP.NAN.AND P0, PT, R16, R16, PT ;  /* 0x000000101000722a */ /* 0x000fdc0003f08000 */
[----:B------:R-:W-:Y:S05]  /*1a10*/  @P0 BRA `(.L_x_47) ;  /* 0x0000000000300947 */ /* 0x000fea0003800000 */
[----:B------:R-:W-:Y:S01]  /*1a20*/  ISETP.NE.AND P0, PT, R24, R25, PT ;  /* 0x000000191800720c */ /* 0x000fe20003f05270 */
[----:B------:R-:W-:Y:S02]  /*1a30*/  IMAD.MOV.U32 R26, RZ, RZ, 0x0 ;  /* 0x00000000ff1a7424 */ /* 0x000fe400078e00ff */
[----:B------:R-:W-:-:S10]  /*1a40*/  IMAD.MOV.U32 R27, RZ, RZ, -0x80000 ;  /* 0xfff80000ff1b7424 */ /* 0x000fd400078e00ff */
[----:B------:R-:W-:Y:S05]  /*1a50*/  @!P0 BRA `(.L_x_45) ;  /* 0x0000000000348947 */ /* 0x000fea0003800000 */
[----:B------:R-:W-:Y:S02]  /*1a60*/  ISETP.NE.AND P0, PT, R24, 0x7ff00000, PT ;  /* 0x7ff000001800780c */ /* 0x000fe40003f05270 */
[----:B------:R-:W-:Y:S02]  /*1a70*/  LOP3.LUT R27, R19, 0x80000000, R17, 0x48, !PT ;  /* 0x80000000131b7812 */ /* 0x000fe400078e4811 */
[----:B------:R-:W-:-:S13]  /*1a80*/  ISETP.EQ.OR P0, PT, R25, RZ, !P0 ;  /* 0x000000ff1900720c */ /* 0x000fda0004702670 */
[----:B------:R-:W-:Y:S01]  /*1a90*/  @P0 LOP3.LUT R2, R27, 0x7ff00000, RZ, 0xfc, !PT ;  /* 0x7ff000001b020812 */ /* 0x000fe200078efcff */
[----:B------:R-:W-:Y:S01]  /*1aa0*/  @!P0 IMAD.MOV.U32 R26, RZ, RZ, RZ ;  /* 0x000000ffff1a8224 */ /* 0x000fe200078e00ff */
[----:B------:R-:W-:-:S03]  /*1ab0*/  @P0 MOV R26, RZ ;  /* 0x000000ff001a0202 */ /* 0x000fc60000000f00 */
[----:B------:R-:W-:Y:S01]  /*1ac0*/  @P0 IMAD.MOV.U32 R27, RZ, RZ, R2 ;  /* 0x000000ffff1b0224 */ /* 0x000fe200078e0002 */
[----:B------:R-:W-:Y:S06]  /*1ad0*/  BRA `(.L_x_45) ;  /* 0x0000000000147947 */ /* 0x000fec0003800000 */
.L_x_47:
[----:B------:R-:W-:Y:S01]  /*1ae0*/  LOP3.LUT R27, R17, 0x80000, RZ, 0xfc, !PT ;  /* 0x00080000111b7812 */ /* 0x000fe200078efcff */
[----:B------:R-:W-:Y:S01]  /*1af0*/  IMAD.MOV.U32 R26, RZ, RZ, R16 ;  /* 0x000000ffff1a7224 */ /* 0x000fe200078e0010 */
[----:B------:R-:W-:Y:S06]  /*1b00*/  BRA `(.L_x_45) ;  /* 0x0000000000087947 */ /* 0x000fec0003800000 */
.L_x_46:
[----:B------:R-:W-:Y:S01]  /*1b10*/  LOP3.LUT R27, R19, 0x80000, RZ, 0xfc, !PT ;  /* 0x00080000131b7812 */ /* 0x000fe200078efcff */
[----:B------:R-:W-:-:S07]  /*1b20*/  IMAD.MOV.U32 R26, RZ, RZ, R18 ;  /* 0x000000ffff1a7224 */ /* 0x000fce00078e0012 */
.L_x_45:
[----:B------:R-:W-:Y:S05]  /*1b30*/  BSYNC.RECONVERGENT B1 ;  /* 0x0000000000017941 */ /* 0x000fea0003800200 */
.L_x_43:
[----:B------:R-:W-:Y:S01]  /*1b40*/  MOV R12, R0 ;  /* 0x00000000000c7202 */ /* 0x000fe20000000f00 */
[----:B------:R-:W-:-:S04]  /*1b50*/  IMAD.MOV.U32 R13, RZ, RZ, 0x0 ;  /* 0x00000000ff0d7424 */ /* 0x000fc800078e00ff */
[----:B------:R-:W-:Y:S05]  /*1b60*/  RET.REL.NODEC R12 `(_Z3runPfiddd) ;  /* 0xffffffe40c247950 */ /* 0x000fea0003c3ffff */
        .weak           $__internal_1_$__cuda_sm20_sqrt_rn_f32_slowpath
        .type           $__internal_1_$__cuda_sm20_sqrt_rn_f32_slowpath,@function
        .size           $__internal_1_$__cuda_sm20_sqrt_rn_f32_slowpath,($__internal_2_$__cuda_sm3x_div_rn_noftz_f32_slowpath - $__internal_1_$__cuda_sm20_sqrt_rn_f32_slowpath)
$__internal_1_$__cuda_sm20_sqrt_rn_f32_slowpath:
[----:B------:R-:W-:-:S13]  /*1b70*/  LOP3.LUT P0, RZ, R0, 0x7fffffff, RZ, 0xc0, !PT ;  /* 0x7fffffff00ff7812 */ /* 0x000fda000780c0ff */
[----:B------:R-:W-:Y:S01]  /*1b80*/  @!P0 IMAD.MOV.U32 R8, RZ, RZ, R0 ;  /* 0x000000ffff088224 */ /* 0x000fe200078e0000 */
[----:B------:R-:W-:Y:S06]  /*1b90*/  @!P0 BRA `(.L_x_48) ;  /* 0x0000000000408947 */ /* 0x000fec0003800000 */
[----:B------:R-:W-:-:S13]  /*1ba0*/  FSETP.GEU.FTZ.AND P0, PT, R0, RZ, PT ;  /* 0x000000ff0000720b */ /* 0x000fda0003f1e000 */
[----:B------:R-:W-:Y:S01]  /*1bb0*/  @!P0 IMAD.MOV.U32 R8, RZ, RZ, 0x7fffffff ;  /* 0x7fffffffff088424 */ /* 0x000fe200078e00ff */
[----:B------:R-:W-:Y:S06]  /*1bc0*/  @!P0 BRA `(.L_x_48) ;  /* 0x0000000000348947 */ /* 0x000fec0003800000 */
[----:B------:R-:W-:-:S13]  /*1bd0*/  FSETP.GTU.FTZ.AND P0, PT, |R0|, +INF , PT ;  /* 0x7f8000000000780b */ /* 0x000fda0003f1c200 */
[----:B------:R-:W-:Y:S01]  /*1be0*/  @P0 FADD.FTZ R8, R0, 1 ;  /* 0x3f80000000080421 */ /* 0x000fe20000010000 */
[----:B------:R-:W-:Y:S06]  /*1bf0*/  @P0 BRA `(.L_x_48) ;  /* 0x0000000000280947 */ /* 0x000fec0003800000 */
[----:B------:R-:W-:-:S13]  /*1c00*/  FSETP.NEU.FTZ.AND P0, PT, |R0|, +INF , PT ;  /* 0x7f8000000000780b */ /* 0x000fda0003f1d200 */
[----:B------:R-:W-:-:S04]  /*1c10*/  @P0 FFMA R6, R0, 1.84467440737095516160e+19, RZ ;  /* 0x5f80000000060823 */ /* 0x000fc800000000ff */
[----:B------:R-:W0:Y:S02]  /*1c20*/  @P0 MUFU.RSQ R9, R6 ;  /* 0x0000000600090308 */ /* 0x000e240000001400 */
[----:B0-----:R-:W-:Y:S01]  /*1c30*/  @P0 FMUL.FTZ R7, R6, R9 ;  /* 0x0000000906070220 */ /* 0x001fe20000410000 */
[----:B------:R-:W-:-:S03]  /*1c40*/  @P0 FMUL.FTZ R22, R9, 0.5 ;  /* 0x3f00000009160820 */ /* 0x000fc60000410000 */
[----:B------:R-:W-:-:S04]  /*1c50*/  @P0 FADD.FTZ R8, -R7, -RZ ;  /* 0x800000ff07080221 */ /* 0x000fc80000010100 */
[----:B------:R-:W-:Y:S01]  /*1c60*/  @P0 FFMA R24, R7, R8, R6 ;  /* 0x0000000807180223 */ /* 0x000fe20000000006 */
[----:B------:R-:W-:-:S03]  /*1c70*/  @!P0 MOV R8, R0 ;  /* 0x0000000000088202 */ /* 0x000fc60000000f00 */
[----:B------:R-:W-:-:S04]  /*1c80*/  @P0 FFMA R22, R24, R22, R7 ;  /* 0x0000001618160223 */ /* 0x000fc80000000007 */
[----:B------:R-:W-:-:S07]  /*1c90*/  @P0 FMUL.FTZ R8, R22, 2.3283064365386962891e-10 ;  /* 0x2f80000016080820 */ /* 0x000fce0000410000 */
.L_x_48:
[----:B------:R-:W-:Y:S02]  /*1ca0*/  IMAD.MOV.U32 R6, RZ, RZ, R2 ;  /* 0x000000ffff067224 */ /* 0x000fe400078e0002 */
[----:B------:R-:W-:-:S04]  /*1cb0*/  IMAD.MOV.U32 R7, RZ, RZ, 0x0 ;  /* 0x00000000ff077424 */ /* 0x000fc800078e00ff */
[----:B------:R-:W-:Y:S05]  /*1cc0*/  RET.REL.NODEC R6 `(_Z3runPfiddd) ;  /* 0xffffffe006cc7950 */ /* 0x000fea0003c3ffff */
        .weak           $__internal_2_$__cuda_sm3x_div_rn_noftz_f32_slowpath
        .type           $__internal_2_$__cuda_sm3x_div_rn_noftz_f32_slowpath,@function
        .size           $__internal_2_$__cuda_sm3x_div_rn_noftz_f32_slowpath,(.L_x_64 - $__internal_2_$__cuda_sm3x_div_rn_noftz_f32_slowpath)
$__internal_2_$__cuda_sm3x_div_rn_noftz_f32_slowpath:
[----:B------:R-:W-:Y:S01]  /*1cd0*/  SHF.R.U32.HI R5, RZ, 0x17, R0 ;  /* 0x00000017ff057819 */ /* 0x000fe20000011600 */
[----:B------:R-:W-:Y:S04]  /*1ce0*/  BSSY.RECONVERGENT B2, `(.L_x_49) ;  /* 0x000005c000027945 */ /* 0x000fe80003800200 */
[----:B------:R-:W-:Y:S01]  /*1cf0*/  BSSY.RELIABLE B3, `(.L_x_50) ;  /* 0x000001a000037945 */ /* 0x000fe20003800100 */
[----:B------:R-:W-:Y:S02]  /*1d00*/  LOP3.LUT R7, R5, 0xff, RZ, 0xc0, !PT ;  /* 0x000000ff05077812 */ /* 0x000fe400078ec0ff */
[----:B------:R-:W-:-:S03]  /*1d10*/  MOV R5, R0 ;  /* 0x0000000000057202 */ /* 0x000fc60000000f00 */
[----:B------:R-:W-:-:S05]  /*1d20*/  VIADD R8, R7, 0xffffffff ;  /* 0xffffffff07087836 */ /* 0x000fca0000000000 */
[----:B------:R-:W-:-:S13]  /*1d30*/  ISETP.GT.U32.OR P0, PT, R8, 0xfd, !PT ;  /* 0x000000fd0800780c */ /* 0x000fda0007f04470 */
[----:B------:R-:W-:Y:S01]  /*1d40*/  @!P0 IMAD.MOV.U32 R6, RZ, RZ, RZ ;  /* 0x000000ffff068224 */ /* 0x000fe200078e00ff */
[----:B------:R-:W-:Y:S06]  /*1d50*/  @!P0 BRA `(.L_x_51) ;  /* 0x00000000004c8947 */ /* 0x000fec0003800000 */
[----:B------:R-:W-:-:S13]  /*1d60*/  FSETP.GTU.FTZ.AND P0, PT, |R0|, +INF , PT ;  /* 0x7f8000000000780b */ /* 0x000fda0003f1c200 */
[----:B------:R-:W-:Y:S05]  /*1d70*/  @P0 BREAK.RELIABLE B3 ;  /* 0x0000000000030942 */ /* 0x000fea0003800100 */
[----:B------:R-:W-:Y:S05]  /*1d80*/  @P0 BRA `(.L_x_52) ;  /* 0x0000000400400947 */ /* 0x000fea0003800000 */
[----:B------:R-:W-:-:S05]  /*1d90*/  IMAD.MOV.U32 R6, RZ, RZ, 0x461c4000 ;  /* 0x461c4000ff067424 */ /* 0x000fca00078e00ff */
[----:B------:R-:W-:-:S13]  /*1da0*/  LOP3.LUT P0, RZ, R6, 0x7fffffff, R5, 0xc8, !PT ;  /* 0x7fffffff06ff7812 */ /* 0x000fda000780c805 */
[----:B------:R-:W-:Y:S05]  /*1db0*/  @!P0 BREAK.RELIABLE B3 ;  /* 0x0000000000038942 */ /* 0x000fea0003800100 */
[----:B------:R-:W-:Y:S05]  /*1dc0*/  @!P0 BRA `(.L_x_53) ;  /* 0x0000000400288947 */ /* 0x000fea0003800000 */
[----:B------:R-:W-:-:S13]  /*1dd0*/  LOP3.LUT P0, RZ, R5, 0x7fffffff, RZ, 0xc0, !PT ;  /* 0x7fffffff05ff7812 */ /* 0x000fda000780c0ff */
[----:B------:R-:W-:Y:S05]  /*1de0*/  @!P0 BREAK.RELIABLE B3 ;  /* 0x0000000000038942 */ /* 0x000fea0003800100 */
[----:B------:R-:W-:Y:S05]  /*1df0*/  @!P0 BRA `(.L_x_54) ;  /* 0x0000000400148947 */ /* 0x000fea0003800000 */
[----:B------:R-:W-:Y:S02]  /*1e00*/  FSETP.NEU.FTZ.AND P1, PT, |R0|, +INF , PT ;  /* 0x7f8000000000780b */ /* 0x000fe40003f3d200 */
[----:B------:R-:W-:-:S04]  /*1e10*/  LOP3.LUT P0, RZ, R6, 0x7fffffff, RZ, 0xc0, !PT ;  /* 0x7fffffff06ff7812 */ /* 0x000fc8000780c0ff */
[----:B------:R-:W-:-:S13]  /*1e20*/  PLOP3.LUT P0, PT, P1, P0, PT, 0x2f, 0xf2 ;  /* 0x0000000000f2781c */ /* 0x000fda0000f00577 */
[----:B------:R-:W-:Y:S05]  /*1e30*/  @P0 BREAK.RELIABLE B3 ;  /* 0x0000000000030942 */ /* 0x000fea0003800100 */
[----:B------:R-:W-:Y:S05]  /*1e40*/  @P0 BRA `(.L_x_55) ;  /* 0x0000000000f40947 */ /* 0x000fea0003800000 */
[----:B------:R-:W-:-:S13]  /*1e50*/  ISETP.GE.AND P0, PT, R8, RZ, PT ;  /* 0x000000ff0800720c */ /* 0x000fda0003f06270 */
[----:B------:R-:W-:Y:S02]  /*1e60*/  @P0 IMAD.MOV.U32 R6, RZ, RZ, RZ ;  /* 0x000000ffff060224 */ /* 0x000fe400078e00ff */
[----:B------:R-:W-:Y:S01]  /*1e70*/  @!P0 FFMA R5, R0, 1.84467440737095516160e+19, RZ ;  /* 0x5f80000000058823 */ /* 0x000fe200000000ff */
[----:B------:R-:W-:-:S07]  /*1e80*/  @!P0 MOV R6, 0xffffffc0 ;  /* 0xffffffc000068802 */ /* 0x000fce0000000f00 */
.L_x_51:
[----:B------:R-:W-:Y:S05]  /*1e90*/  BSYNC.RELIABLE B3 ;  /* 0x0000000000037941 */ /* 0x000fea0003800100 */
.L_x_50:
[----:B------:R-:W-:Y:S01]  /*1ea0*/  UMOV UR4, 0x461c4000 ;  /* 0x461c400000047882 */ /* 0x000fe20000000000 */
[----:B------:R-:W-:Y:S01]  /*1eb0*/  VIADD R7, R7, 0xffffff81 ;  /* 0xffffff8107077836 */ /* 0x000fe20000000000 */
[----:B------:R-:W-:Y:S01]  /*1ec0*/  UIADD3 UR4, UPT, UPT, UR4, -0x6800000, URZ ;  /* 0xf980000004047890 */ /* 0x000fe2000fffe0ff */
[----:B------:R-:W-:Y:S02]  /*1ed0*/  BSSY.RECONVERGENT B3, `(.L_x_56) ;  /* 0x0000033000037945 */ /* 0x000fe40003800200 */
[----:B------:R-:W-:Y:S01]  /*1ee0*/  IMAD R0, R7, -0x800000, R5 ;  /* 0xff80000007007824 */ /* 0x000fe200078e0205 */
[----:B------:R-:W-:Y:S02]  /*1ef0*/  IADD3 R6, PT, PT, R6, -0xd, R7 ;  /* 0xfffffff306067810 */ /* 0x000fe40007ffe007 */
[----:B------:R-:W-:-:S03]  /*1f00*/  FADD.FTZ R9, -RZ, -UR4 ;  /* 0x80000004ff097e21 */ /* 0x000fc60008010100 */
[----:B------:R-:W0:Y:S02]  /*1f10*/  MUFU.RCP R8, UR4 ;  /* 0x0000000400087d08 */ /* 0x000e240008001000 */
[----:B0-----:R-:W-:-:S04]  /*1f20*/  FFMA R11, R8, R9, 1 ;  /* 0x3f800000080b7423 */ /* 0x001fc80000000009 */
[----:B------:R-:W-:-:S04]  /*1f30*/  FFMA R11, R8, R11, R8 ;  /* 0x0000000b080b7223 */ /* 0x000fc80000000008 */
[----:B------:R-:W-:-:S04]  /*1f40*/  FFMA R8, R0, R11, RZ ;  /* 0x0000000b00087223 */ /* 0x000fc800000000ff */
[----:B------:R-:W-:-:S04]  /*1f50*/  FFMA R5, R9, R8, R0 ;  /* 0x0000000809057223 */ /* 0x000fc80000000000 */
[----:B------:R-:W-:-:S04]  /*1f60*/  FFMA R8, R11, R5, R8 ;  /* 0x000000050b087223 */ /* 0x000fc80000000008 */
[----:B------:R-:W-:-:S04]  /*1f70*/  FFMA R9, R9, R8, R0 ;  /* 0x0000000809097223 */ /* 0x000fc80000000000 */
[----:B------:R-:W-:-:S05]  /*1f80*/  FFMA R5, R11, R9, R8 ;  /* 0x000000090b057223 */ /* 0x000fca0000000008 */
[----:B------:R-:W-:-:S04]  /*1f90*/  SHF.R.U32.HI R0, RZ, 0x17, R5 ;  /* 0x00000017ff007819 */ /* 0x000fc80000011605 */
[----:B------:R-:W-:-:S05]  /*1fa0*/  LOP3.LUT R0, R0, 0xff, RZ, 0xc0, !PT ;  /* 0x000000ff00007812 */ /* 0x000fca00078ec0ff */
[----:B------:R-:W-:-:S04]  /*1fb0*/  IMAD.IADD R10, R0, 0x1, R6 ;  /* 0x00000001000a7824 */ /* 0x000fc800078e0206 */
[----:B------:R-:W-:-:S05]  /*1fc0*/  VIADD R0, R10, 0xffffffff ;  /* 0xffffffff0a007836 */ /* 0x000fca0000000000 */
[----:B------:R-:W-:-:S13]  /*1fd0*/  ISETP.GE.U32.AND P0, PT, R0, 0xfe, PT ;  /* 0x000000fe0000780c */ /* 0x000fda0003f06070 */
[----:B------:R-:W-:Y:S05]  /*1fe0*/  @!P0 BRA `(.L_x_57) ;  /* 0x0000000000808947 */ /* 0x000fea0003800000 */
[----:B------:R-:W-:-:S13]  /*1ff0*/  ISETP.GT.AND P0, PT, R10, 0xfe, PT ;  /* 0x000000fe0a00780c */ /* 0x000fda0003f04270 */
[----:B------:R-:W-:Y:S05]  /*2000*/  @P0 BRA `(.L_x_58) ;  /* 0x00000000006c0947 */ /* 0x000fea0003800000 */
[----:B------:R-:W-:-:S13]  /*2010*/  ISETP.GE.AND P0, PT, R10, 0x1, PT ;  /* 0x000000010a00780c */ /* 0x000fda0003f06270 */
[----:B------:R-:W-:Y:S05]  /*2020*/  @P0 BRA `(.L_x_59) ;  /* 0x0000000000740947 */ /* 0x000fea0003800000 */
[----:B------:R-:W-:Y:S02]  /*2030*/  ISETP.GE.AND P0, PT, R10, -0x18, PT ;  /* 0xffffffe80a00780c */ /* 0x000fe40003f06270 */
[----:B------:R-:W-:-:S11]  /*2040*/  LOP3.LUT R5, R5, 0x80000000, RZ, 0xc0, !PT ;  /* 0x8000000005057812 */ /* 0x000fd600078ec0ff */
[----:B------:R-:W-:Y:S05]  /*2050*/  @!P0 BRA `(.L_x_59) ;  /* 0x0000000000688947 */ /* 0x000fea0003800000 */
[CCC-:B------:R-:W-:Y:S01]  /*2060*/  FFMA.RZ R0, R11.reuse, R9.reuse, R8.reuse ;  /* 0x000000090b007223 */ /* 0x1c0fe2000000c008 */
[C---:B------:R-:W-:Y:S02]  /*2070*/  IADD3 R7, PT, PT, R10.reuse, 0x20, RZ ;  /* 0x000000200a077810 */ /* 0x040fe40007ffe0ff */
[----:B------:R-:W-:Y:S02]  /*2080*/  ISETP.NE.AND P2, PT, R10, RZ, PT ;  /* 0x000000ff0a00720c */ /* 0x000fe40003f45270 */
[----:B------:R-:W-:Y:S01]  /*2090*/  LOP3.LUT R6, R0, 0x7fffff, RZ, 0xc0, !PT ;  /* 0x007fffff00067812 */ /* 0x000fe200078ec0ff */
[CCC-:B------:R-:W-:Y:S01]  /*20a0*/  FFMA.RP R0, R11.reuse, R9.reuse, R8.reuse ;  /* 0x000000090b007223 */ /* 0x1c0fe20000008008 */
[----:B------:R-:W-:Y:S01]  /*20b0*/  FFMA.RM R11, R11, R9, R8 ;  /* 0x000000090b0b7223 */ /* 0x000fe20000004008 */
[----:B------:R-:W-:Y:S01]  /*20c0*/  IMAD.MOV R9, RZ, RZ, -R10 ;  /* 0x000000ffff097224 */ /* 0x000fe200078e0a0a */
[----:B------:R-:W-:Y:S02]  /*20d0*/  LOP3.LUT R6, R6, 0x800000, RZ, 0xfc, !PT ;  /* 0x0080000006067812 */ /* 0x000fe400078efcff */
[----:B------:R-:W-:-:S02]  /*20e0*/  ISETP.NE.AND P1, PT, R10, RZ, PT ;  /* 0x000000ff0a00720c */ /* 0x000fc40003f25270 */
[----:B------:R-:W-:Y:S02]  /*20f0*/  SHF.L.U32 R7, R6, R7, RZ ;  /* 0x0000000706077219 */ /* 0x000fe400000006ff */
[----:B------:R-:W-:Y:S02]  /*2100*/  FSETP.NEU.FTZ.AND P0, PT, R0, R11, PT ;  /* 0x0000000b0000720b */ /* 0x000fe40003f1d000 */
[----:B------:R-:W-:Y:S02]  /*2110*/  SEL R9, R9, RZ, P2 ;  /* 0x000000ff09097207 */ /* 0x000fe40001000000 */
[----:B------:R-:W-:Y:S02]  /*2120*/  ISETP.NE.AND P1, PT, R7, RZ, P1 ;  /* 0x000000ff0700720c */ /* 0x000fe40000f25270 */
[----:B------:R-:W-:Y:S02]  /*2130*/  SHF.R.U32.HI R9, RZ, R9, R6 ;  /* 0x00000009ff097219 */ /* 0x000fe40000011606 */
[----:B------:R-:W-:-:S02]  /*2140*/  PLOP3.LUT P0, PT, P0, P1, PT, 0xf8, 0x8f ;  /* 0x00000000008f781c */ /* 0x000fc40000703f70 */
[----:B------:R-:W-:Y:S02]  /*2150*/  SHF.R.U32.HI R7, RZ, 0x1, R9 ;  /* 0x00000001ff077819 */ /* 0x000fe40000011609 */
[----:B------:R-:W-:-:S04]  /*2160*/  SEL R0, RZ, 0x1, !P0 ;  /* 0x00000001ff007807 */ /* 0x000fc80004000000 */
[----:B------:R-:W-:-:S04]  /*2170*/  LOP3.LUT R0, R0, 0x1, R7, 0xf8, !PT ;  /* 0x0000000100007812 */ /* 0x000fc800078ef807 */
[----:B------:R-:W-:-:S05]  /*2180*/  LOP3.LUT R0, R0, R9, RZ, 0xc0, !PT ;  /* 0x0000000900007212 */ /* 0x000fca00078ec0ff */
[----:B------:R-:W-:-:S05]  /*2190*/  IMAD.IADD R0, R7, 0x1, R0 ;  /* 0x0000000107007824 */ /* 0x000fca00078e0200 */
[----:B------:R-:W-:Y:S01]  /*21a0*/  LOP3.LUT R5, R0, R5, RZ, 0xfc, !PT ;  /* 0x0000000500057212 */ /* 0x000fe200078efcff */
[----:B------:R-:W-:Y:S06]  /*21b0*/  BRA `(.L_x_59) ;  /* 0x0000000000107947 */ /* 0x000fec0003800000 */
.L_x_58:
[----:B------:R-:W-:-:S04]  /*21c0*/  LOP3.LUT R5, R5, 0x80000000, RZ, 0xc0, !PT ;  /* 0x8000000005057812 */ /* 0x000fc800078ec0ff */
[----:B------:R-:W-:Y:S01]  /*21d0*/  LOP3.LUT R5, R5, 0x7f800000, RZ, 0xfc, !PT ;  /* 0x7f80000005057812 */ /* 0x000fe200078efcff */
[----:B------:R-:W-:Y:S06]  /*21e0*/  BRA `(.L_x_59) ;  /* 0x0000000000047947 */ /* 0x000fec0003800000 */
.L_x_57:
[----:B------:R-:W-:-:S07]  /*21f0*/  IMAD R5, R6, 0x800000, R5 ;  /* 0x0080000006057824 */ /* 0x000fce00078e0205 */
.L_x_59:
[----:B------:R-:W-:Y:S05]  /*2200*/  BSYNC.RECONVERGENT B3 ;  /* 0x0000000000037941 */ /* 0x000fea0003800200 */
.L_x_56:
[----:B------:R-:W-:Y:S05]  /*2210*/  BRA `(.L_x_60) ;  /* 0x0000000000207947 */ /* 0x000fea0003800000 */
.L_x_55:
[----:B------:R-:W-:-:S04]  /*2220*/  LOP3.LUT R5, R6, 0x80000000, R5, 0x48, !PT ;  /* 0x8000000006057812 */ /* 0x000fc800078e4805 */
[----:B------:R-:W-:Y:S01]  /*2230*/  LOP3.LUT R5, R5, 0x7f800000, RZ, 0xfc, !PT ;  /* 0x7f80000005057812 */ /* 0x000fe200078efcff */
[----:B------:R-:W-:Y:S06]  /*2240*/  BRA `(.L_x_60) ;  /* 0x0000000000147947 */ /* 0x000fec0003800000 */
.L_x_54:
[----:B------:R-:W-:Y:S01]  /*2250*/  LOP3.LUT R5, R6, 0x80000000, R5, 0x48, !PT ;  /* 0x8000000006057812 */ /* 0x000fe200078e4805 */
[----:B------:R-:W-:Y:S06]  /*2260*/  BRA `(.L_x_60) ;  /* 0x00000000000c7947 */ /* 0x000fec0003800000 */
.L_x_53:
[----:B------:R-:W0:Y:S01]  /*2270*/  MUFU.RSQ R5, -QNAN ;  /* 0xffc0000000057908 */ /* 0x000e220000001400 */
[----:B------:R-:W-:Y:S05]  /*2280*/  BRA `(.L_x_60) ;  /* 0x0000000000047947 */ /* 0x000fea0003800000 */
.L_x_52:
[----:B------:R-:W-:-:S07]  /*2290*/  FADD.FTZ R5, R0, 10000 ;  /* 0x461c400000057421 */ /* 0x000fce0000010000 */
.L_x_60:
[----:B------:R-:W-:Y:S05]  /*22a0*/  BSYNC.RECONVERGENT B2 ;  /* 0x0000000000027941 */ /* 0x000fea0003800200 */
.L_x_49:
[----:B------:R-:W-:Y:S01]  /*22b0*/  MOV R6, R2 ;  /* 0x0000000200067202 */ /* 0x000fe20000000f00 */
[----:B------:R-:W-:-:S04]  /*22c0*/  IMAD.MOV.U32 R7, RZ, RZ, 0x0 ;  /* 0x00000000ff077424 */ /* 0x000fc800078e00ff */
[----:B0-----:R-:W-:Y:S05]  /*22d0*/  RET.REL.NODEC R6 `(_Z3runPfiddd) ;  /* 0xffffffdc06487950 */ /* 0x001fea0003c3ffff */
.L_x_61:
[----:B------:R-:W-:-:S00]  /*22e0*/  BRA `(.L_x_61) ;  /* 0xfffffffc00fc7947 */ /* 0x000fc0000383ffff */
[----:B------:R-:W-:-:S00]  /*22f0*/  NOP ;  /* 0x0000000000007918 */ /* 0x000fc00000000000 */
        /* <DEDUP_REMOVED lines=8> */
.L_x_64:


//--------------------- .nv.shared.reserved.0     --------------------------
	.section	.nv.shared.reserved.0,"aw",@nobits
	.weak		__nv_reservedSMEM_offset_0_alias
	.size		__nv_reservedSMEM_offset_0_alias, 0, 64
	.other		__nv_reservedSMEM_offset_0_alias,@"STO_CUDA_RESERVED_SHARED STV_DEFAULT"
__nv_reservedSMEM_offset_0_alias:
	.zero		0
	.zero		64


//--------------------- .nv.constant0._Z3runPfiddd --------------------------
	.section	.nv.constant0._Z3runPfiddd,"a",@progbits
	.sectionflags	@""
	.align	4
.nv.constant0._Z3runPfiddd:
	.zero		936


//--------------------- SYMBOLS --------------------------

	.type		.nv.reservedSmem.offset0,@object
	.size		.nv.reservedSmem.offset0,0x4
